	.target	sm_90a

	.elftype	@"ET_EXEC"


//--------------------- .note.nv.tkinfo           --------------------------
	.section	.note.nv.tkinfo,"",@"SHT_NOTE"
	.sectionflags	@"SHF_NOTE_NV_TKINFO"
	.tkinfo
        /*0018*/ 	.word	0x00000002
        /*0030*/ 	.string	""
        /*0030*/ 	.string	"ptxas"
        /*0030*/ 	.string	"Cuda compilation tools, release 13.0, V13.0.88"
        /*0030*/ 	.string	"Build cuda_13.0.r13.0/compiler.36424714_0"
        /*0030*/ 	.string	"-arch sm_90a -m 64 "



//--------------------- .note.nv.cuinfo           --------------------------
	.section	.note.nv.cuinfo,"",@"SHT_NOTE"
	.sectionflags	@"SHF_NOTE_NV_CUINFO"
        /*0018*/ 	.short	0x0002
        /*001a*/ 	.short	0x005a
        /*001c*/ 	.short	0x0082
	.zero		2


//--------------------- .nv.info                  --------------------------
	.section	.nv.info,"",@"SHT_CUDA_INFO"
	.align	4


	//----- nvinfo : EIATTR_REGCOUNT
	.align		4
        /*0000*/ 	.byte	0x04, 0x2f
        /*0002*/ 	.short	(.L_12 - .L_11)
	.align		4
.L_11:
        /*0004*/ 	.word	index@(_ZN7cutlass13device_kernelINS_4gemm6kernel13GemmUniversalIN4cute5tupleIJiiiiEEENS1_10collective13CollectiveMmaINS1_37MainloopSm90TmaGmmaWarpSpecializedFP8ILi13ENS5_IJNS4_1CILi1EEESB_SB_EEENS1_35KernelTmaWarpSpecializedCooperativeEEENS5_IJNSA_ILi128EEENSA_ILi8EEESF_EEENS_12float_e4m3_tENS5_IJlSB_lEEESI_SJ_NS4_8TiledMMAINS4_8MMA_AtomIJNS4_4SM904GMMA29MMA_64x8x32_F32E4M3E4M3_SS_TNILNSN_7ScaleInE1ELSP_1EEEEEENS4_6LayoutINS5_IJNSA_ILi2EEESB_SB_EEENS5_IJSB_NSA_ILi0EEESV_EEEEENS5_IJNS4_10UnderscoreESY_SY_EEEEENS4_13SM90_TMA_LOADENS4_14ComposedLayoutINS4_7SwizzleILi3ELi4ELi3EEENS4_18smem_ptr_flag_bitsILi8EEENSS_INS5_IJSG_SF_EEENS5_IJSF_SB_EEEEEEEvNS4_8identityES11_S1A_vS1B_EENS_8epilogue10collective6detail29Sm90TmaWarpSpecializedAdapterINS1E_15DefaultEpilogueISI_SJ_SJ_NS1D_6thread17LinearCombinationISI_Li1EffLNS1I_9ScaleType4KindE0ELNS_15FloatRoundStyleE2ESI_EENS1_15EpilogueDefaultEEEEEvvEEEEvNT_6ParamsE)
        /*0008*/ 	.word	0x000000a8


	//----- nvinfo : EIATTR_FRAME_SIZE
	.align		4
.L_12:
        /*000c*/ 	.byte	0x04, 0x11
        /*000e*/ 	.short	(.L_14 - .L_13)
	.align		4
.L_13:
        /*0010*/ 	.word	index@(_ZN7cutlass13device_kernelINS_4gemm6kernel13GemmUniversalIN4cute5tupleIJiiiiEEENS1_10collective13CollectiveMmaINS1_37MainloopSm90TmaGmmaWarpSpecializedFP8ILi13ENS5_IJNS4_1CILi1EEESB_SB_EEENS1_35KernelTmaWarpSpecializedCooperativeEEENS5_IJNSA_ILi128EEENSA_ILi8EEESF_EEENS_12float_e4m3_tENS5_IJlSB_lEEESI_SJ_NS4_8TiledMMAINS4_8MMA_AtomIJNS4_4SM904GMMA29MMA_64x8x32_F32E4M3E4M3_SS_TNILNSN_7ScaleInE1ELSP_1EEEEEENS4_6LayoutINS5_IJNSA_ILi2EEESB_SB_EEENS5_IJSB_NSA_ILi0EEESV_EEEEENS5_IJNS4_10UnderscoreESY_SY_EEEEENS4_13SM90_TMA_LOADENS4_14ComposedLayoutINS4_7SwizzleILi3ELi4ELi3EEENS4_18smem_ptr_flag_bitsILi8EEENSS_INS5_IJSG_SF_EEENS5_IJSF_SB_EEEEEEEvNS4_8identityES11_S1A_vS1B_EENS_8epilogue10collective6detail29Sm90TmaWarpSpecializedAdapterINS1E_15DefaultEpilogueISI_SJ_SJ_NS1D_6thread17LinearCombinationISI_Li1EffLNS1I_9ScaleType4KindE0ELNS_15FloatRoundStyleE2ESI_EENS1_15EpilogueDefaultEEEEEvvEEEEvNT_6ParamsE)
        /*0014*/ 	.word	0x00000000


	//----- nvinfo : EIATTR_MIN_STACK_SIZE
	.align		4
.L_14:
        /*0018*/ 	.byte	0x04, 0x12
        /*001a*/ 	.short	(.L_16 - .L_15)
	.align		4
.L_15:
        /*001c*/ 	.word	index@(_ZN7cutlass13device_kernelINS_4gemm6kernel13GemmUniversalIN4cute5tupleIJiiiiEEENS1_10collective13CollectiveMmaINS1_37MainloopSm90TmaGmmaWarpSpecializedFP8ILi13ENS5_IJNS4_1CILi1EEESB_SB_EEENS1_35KernelTmaWarpSpecializedCooperativeEEENS5_IJNSA_ILi128EEENSA_ILi8EEESF_EEENS_12float_e4m3_tENS5_IJlSB_lEEESI_SJ_NS4_8TiledMMAINS4_8MMA_AtomIJNS4_4SM904GMMA29MMA_64x8x32_F32E4M3E4M3_SS_TNILNSN_7ScaleInE1ELSP_1EEEEEENS4_6LayoutINS5_IJNSA_ILi2EEESB_SB_EEENS5_IJSB_NSA_ILi0EEESV_EEEEENS5_IJNS4_10UnderscoreESY_SY_EEEEENS4_13SM90_TMA_LOADENS4_14ComposedLayoutINS4_7SwizzleILi3ELi4ELi3EEENS4_18smem_ptr_flag_bitsILi8EEENSS_INS5_IJSG_SF_EEENS5_IJSF_SB_EEEEEEEvNS4_8identityES11_S1A_vS1B_EENS_8epilogue10collective6detail29Sm90TmaWarpSpecializedAdapterINS1E_15DefaultEpilogueISI_SJ_SJ_NS1D_6thread17LinearCombinationISI_Li1EffLNS1I_9ScaleType4KindE0ELNS_15FloatRoundStyleE2ESI_EENS1_15EpilogueDefaultEEEEEvvEEEEvNT_6ParamsE)
        /*0020*/ 	.word	0x00000000
.L_16:


//--------------------- .nv.compat                --------------------------
	.section	.nv.compat,"",@"SHT_CUDA_COMPAT_INFO"
	.align	4
        /*0000*/ 	.byte	0x02, 0x09, 0x01, 0x00, 0x02, 0x02, 0x04, 0x00, 0x02, 0x05, 0x05, 0x00, 0x03, 0x07, 0x01, 0x01
        /*0010*/ 	.byte	0x02, 0x03, 0x01, 0x00, 0x02, 0x06, 0x01, 0x00, 0x04, 0x0b, 0x08, 0x00, 0x00, 0x00, 0x00, 0x00
        /*0020*/ 	.byte	0x00, 0x00, 0x00, 0x00


//--------------------- .nv.info._ZN7cutlass13device_kernelINS_4gemm6kernel13GemmUniversalIN4cute5tupleIJiiiiEEENS1_10collective13CollectiveMmaINS1_37MainloopSm90TmaGmmaWarpSpecializedFP8ILi13ENS5_IJNS4_1CILi1EEESB_SB_EEENS1_35KernelTmaWarpSpecializedCooperativeEEENS5_IJNSA_ILi128EEENSA_ILi8EEESF_EEENS_12float_e4m3_tENS5_IJlSB_lEEESI_SJ_NS4_8TiledMMAINS4_8MMA_AtomIJNS4_4SM904GMMA29MMA_64x8x32_F32E4M3E4M3_SS_TNILNSN_7ScaleInE1ELSP_1EEEEEENS4_6LayoutINS5_IJNSA_ILi2EEESB_SB_EEENS5_IJSB_NSA_ILi0EEESV_EEEEENS5_IJNS4_10UnderscoreESY_SY_EEEEENS4_13SM90_TMA_LOADENS4_14ComposedLayoutINS4_7SwizzleILi3ELi4ELi3EEENS4_18smem_ptr_flag_bitsILi8EEENSS_INS5_IJSG_SF_EEENS5_IJSF_SB_EEEEEEEvNS4_8identityES11_S1A_vS1B_EENS_8epilogue10collective6detail29Sm90TmaWarpSpecializedAdapterINS1E_15DefaultEpilogueISI_SJ_SJ_NS1D_6thread17LinearCombinationISI_Li1EffLNS1I_9ScaleType4KindE0ELNS_15FloatRoundStyleE2ESI_EENS1_15EpilogueDefaultEEEEEvvEEEEvNT_6ParamsE --------------------------
	.section	.nv.info._ZN7cutlass13device_kernelINS_4gemm6kernel13GemmUniversalIN4cute5tupleIJiiiiEEENS1_10collective13CollectiveMmaINS1_37MainloopSm90TmaGmmaWarpSpecializedFP8ILi13ENS5_IJNS4_1CILi1EEESB_SB_EEENS1_35KernelTmaWarpSpecializedCooperativeEEENS5_IJNSA_ILi128EEENSA_ILi8EEESF_EEENS_12float_e4m3_tENS5_IJlSB_lEEESI_SJ_NS4_8TiledMMAINS4_8MMA_AtomIJNS4_4SM904GMMA29MMA_64x8x32_F32E4M3E4M3_SS_TNILNSN_7ScaleInE1ELSP_1EEEEEENS4_6LayoutINS5_IJNSA_ILi2EEESB_SB_EEENS5_IJSB_NSA_ILi0EEESV_EEEEENS5_IJNS4_10UnderscoreESY_SY_EEEEENS4_13SM90_TMA_LOADENS4_14ComposedLayoutINS4_7SwizzleILi3ELi4ELi3EEENS4_18smem_ptr_flag_bitsILi8EEENSS_INS5_IJSG_SF_EEENS5_IJSF_SB_EEEEEEEvNS4_8identityES11_S1A_vS1B_EENS_8epilogue10collective6detail29Sm90TmaWarpSpecializedAdapterINS1E_15DefaultEpilogueISI_SJ_SJ_NS1D_6thread17LinearCombinationISI_Li1EffLNS1I_9ScaleType4KindE0ELNS_15FloatRoundStyleE2ESI_EENS1_15EpilogueDefaultEEEEEvvEEEEvNT_6ParamsE,"",@"SHT_CUDA_INFO"
	.sectionflags	@""
	.align	4


	//----- nvinfo : EIATTR_CUDA_API_VERSION
	.align		4
        /*0000*/ 	.byte	0x04, 0x37
        /*0002*/ 	.short	(.L_18 - .L_17)
.L_17:
        /*0004*/ 	.word	0x00000082


	//----- nvinfo : EIATTR_KPARAM_INFO
	.align		4
.L_18:
        /*0008*/ 	.byte	0x04, 0x17
        /*000a*/ 	.short	(.L_20 - .L_19)
.L_19:
        /*000c*/ 	.word	0x00000000
        /*0010*/ 	.short	0x0000
        /*0012*/ 	.short	0x0070
        /*0014*/ 	.byte	0x00, 0xf0, 0x01, 0x10


	//----- nvinfo : EIATTR_SPARSE_MMA_MASK
	.align		4
.L_20:
        /*0018*/ 	.byte	0x03, 0x50
        /*001a*/ 	.short	0x0000


	//----- nvinfo : EIATTR_MAXREG_COUNT
	.align		4
        /*001c*/ 	.byte	0x03, 0x1b
        /*001e*/ 	.short	0x00a8


	//----- nvinfo : EIATTR_NUM_BARRIERS
	.align		4
        /*0020*/ 	.byte	0x02, 0x4c
        /*0022*/ 	.byte	0x01
	.zero		1


	//----- nvinfo : EIATTR_MERCURY_ISA_VERSION
	.align		4
        /*0024*/ 	.byte	0x03, 0x5f
        /*0026*/ 	.short	0x0101


	//----- nvinfo : EIATTR_INT_WARP_WIDE_INSTR_OFFSETS
	.align		4
        /*0028*/ 	.byte	0x04, 0x31
        /*002a*/ 	.short	(.L_22 - .L_21)


	//   ....[0]....
.L_21:
        /*002c*/ 	.word	0x00000510


	//   ....[1]....
        /*0030*/ 	.word	0x00000520


	//   ....[2]....
        /*0034*/ 	.word	0x00000620


	//----- nvinfo : EIATTR_COOP_GROUP_MASK_REGIDS
	.align		4
.L_22:
        /*0038*/ 	.byte	0x04, 0x29
        /*003a*/ 	.short	(.L_24 - .L_23)


	//   ....[0]....
.L_23:
        /*003c*/ 	.word	0xffffffff


	//   ....[1]....
        /*0040*/ 	.word	0xffffffff


	//   ....[2]....
        /*0044*/ 	.word	0xffffffff


	//   ....[3]....
        /*0048*/ 	.word	0xffffffff


	//   ....[4]....
        /*004c*/ 	.word	0xffffffff


	//----- nvinfo : EIATTR_COOP_GROUP_INSTR_OFFSETS
	.align		4
.L_24:
        /*0050*/ 	.byte	0x04, 0x28
        /*0052*/ 	.short	(.L_26 - .L_25)


	//   ....[0]....
.L_25:
        /*0054*/ 	.word	0x00000060


	//   ....[1]....
        /*0058*/ 	.word	0x00000070


	//   ....[2]....
        /*005c*/ 	.word	0x00000130


	//   ....[3]....
        /*0060*/ 	.word	0x00000410


	//   ....[4]....
        /*0064*/ 	.word	0x00001150


	//----- nvinfo : EIATTR_REG_RECONFIG
	.align		4
.L_26:
        /*0068*/ 	.byte	0x01, 0x54
	.zero		2


	//----- nvinfo : EIATTR_MBARRIER_INSTR_OFFSETS
	.align		4
        /*006c*/ 	.byte	0x04, 0x39
        /*006e*/ 	.short	(.L_28 - .L_27)


	//   ....[0]....
.L_27:
        /*0070*/ 	.word	0x00000250
        /*0074*/ 	.word	0x000000ff
        /*0078*/ 	.word	0x00000000
        /*007c*/ 	.short	0x0100
        /*007e*/ 	.byte	0x08
	.zero		1


	//   ....[1]....
        /*0080*/ 	.word	0x00000260
        /*0084*/ 	.word	0x000000ff
        /*0088*/ 	.word	0x00000068
        /*008c*/ 	.short	0x0100
        /*008e*/ 	.byte	0x08
	.zero		1


	//   ....[2]....
        /*0090*/ 	.word	0x00000270
        /*0094*/ 	.word	0x000000ff
        /*0098*/ 	.word	0x00000008
        /*009c*/ 	.short	0x0100
        /*009e*/ 	.byte	0x08
	.zero		1


	//   ....[3]....
        /*00a0*/ 	.word	0x00000280
        /*00a4*/ 	.word	0x000000ff
        /*00a8*/ 	.word	0x00000070
        /*00ac*/ 	.short	0x0100
        /*00ae*/ 	.byte	0x08
	.zero		1


	//   ....[4]....
        /*00b0*/ 	.word	0x00000290
        /*00b4*/ 	.word	0x000000ff
        /*00b8*/ 	.word	0x00000010
        /*00bc*/ 	.short	0x0100
        /*00be*/ 	.byte	0x08
	.zero		1


	//   ....[5]....
        /*00c0*/ 	.word	0x000002a0
        /*00c4*/ 	.word	0x000000ff
        /*00c8*/ 	.word	0x00000078
        /*00cc*/ 	.short	0x0100
        /*00ce*/ 	.byte	0x08
	.zero		1


	//   ....[6]....
        /*00d0*/ 	.word	0x000002b0
        /*00d4*/ 	.word	0x000000ff
        /*00d8*/ 	.word	0x00000018
        /*00dc*/ 	.short	0x0100
        /*00de*/ 	.byte	0x08
	.zero		1


	//   ....[7]....
        /*00e0*/ 	.word	0x000002c0
        /*00e4*/ 	.word	0x000000ff
        /*00e8*/ 	.word	0x00000080
        /*00ec*/ 	.short	0x0100
        /*00ee*/ 	.byte	0x08
	.zero		1


	//   ....[8]....
        /*00f0*/ 	.word	0x000002d0
        /*00f4*/ 	.word	0x000000ff
        /*00f8*/ 	.word	0x00000020
        /*00fc*/ 	.short	0x0100
        /*00fe*/ 	.byte	0x08
	.zero		1


	//   ....[9]....
        /*0100*/ 	.word	0x000002e0
        /*0104*/ 	.word	0x000000ff
        /*0108*/ 	.word	0x00000088
        /*010c*/ 	.short	0x0100
        /*010e*/ 	.byte	0x08
	.zero		1


	//   ....[10]....
        /*0110*/ 	.word	0x000002f0
        /*0114*/ 	.word	0x000000ff
        /*0118*/ 	.word	0x00000028
        /*011c*/ 	.short	0x0100
        /*011e*/ 	.byte	0x08
	.zero		1


	//   ....[11]....
        /*0120*/ 	.word	0x00000300
        /*0124*/ 	.word	0x000000ff
        /*0128*/ 	.word	0x00000090
        /*012c*/ 	.short	0x0100
        /*012e*/ 	.byte	0x08
	.zero		1


	//   ....[12]....
        /*0130*/ 	.word	0x00000310
        /*0134*/ 	.word	0x000000ff
        /*0138*/ 	.word	0x00000030
        /*013c*/ 	.short	0x0100
        /*013e*/ 	.byte	0x08
	.zero		1


	//   ....[13]....
        /*0140*/ 	.word	0x00000320
        /*0144*/ 	.word	0x000000ff
        /*0148*/ 	.word	0x00000098
        /*014c*/ 	.short	0x0100
        /*014e*/ 	.byte	0x08
	.zero		1


	//   ....[14]....
        /*0150*/ 	.word	0x00000330
        /*0154*/ 	.word	0x000000ff
        /*0158*/ 	.word	0x00000038
        /*015c*/ 	.short	0x0100
        /*015e*/ 	.byte	0x08
	.zero		1


	//   ....[15]....
        /*0160*/ 	.word	0x00000340
        /*0164*/ 	.word	0x000000ff
        /*0168*/ 	.word	0x000000a0
        /*016c*/ 	.short	0x0100
        /*016e*/ 	.byte	0x08
	.zero		1


	//   ....[16]....
        /*0170*/ 	.word	0x00000350
        /*0174*/ 	.word	0x000000ff
        /*0178*/ 	.word	0x00000040
        /*017c*/ 	.short	0x0100
        /*017e*/ 	.byte	0x08
	.zero		1


	//   ....[17]....
        /*0180*/ 	.word	0x00000360
        /*0184*/ 	.word	0x000000ff
        /*0188*/ 	.word	0x000000a8
        /*018c*/ 	.short	0x0100
        /*018e*/ 	.byte	0x08
	.zero		1


	//   ....[18]....
        /*0190*/ 	.word	0x00000370
        /*0194*/ 	.word	0x000000ff
        /*0198*/ 	.word	0x00000048
        /*019c*/ 	.short	0x0100
        /*019e*/ 	.byte	0x08
	.zero		1


	//   ....[19]....
        /*01a0*/ 	.word	0x00000380
        /*01a4*/ 	.word	0x000000ff
        /*01a8*/ 	.word	0x000000b0
        /*01ac*/ 	.short	0x0100
        /*01ae*/ 	.byte	0x08
	.zero		1


	//   ....[20]....
        /*01b0*/ 	.word	0x00000390
        /*01b4*/ 	.word	0x000000ff
        /*01b8*/ 	.word	0x00000050
        /*01bc*/ 	.short	0x0100
        /*01be*/ 	.byte	0x08
	.zero		1


	//   ....[21]....
        /*01c0*/ 	.word	0x000003a0
        /*01c4*/ 	.word	0x000000ff
        /*01c8*/ 	.word	0x000000b8
        /*01cc*/ 	.short	0x0100
        /*01ce*/ 	.byte	0x08
	.zero		1


	//   ....[22]....
        /*01d0*/ 	.word	0x000003b0
        /*01d4*/ 	.word	0x000000ff
        /*01d8*/ 	.word	0x00000058
        /*01dc*/ 	.short	0x0100
        /*01de*/ 	.byte	0x08
	.zero		1


	//   ....[23]....
        /*01e0*/ 	.word	0x000003c0
        /*01e4*/ 	.word	0x000000ff
        /*01e8*/ 	.word	0x000000c0
        /*01ec*/ 	.short	0x0100
        /*01ee*/ 	.byte	0x08
	.zero		1


	//   ....[24]....
        /*01f0*/ 	.word	0x000003d0
        /*01f4*/ 	.word	0x000000ff
        /*01f8*/ 	.word	0x00000060
        /*01fc*/ 	.short	0x0100
        /*01fe*/ 	.byte	0x08
	.zero		1


	//   ....[25]....
        /*0200*/ 	.word	0x000003e0
        /*0204*/ 	.word	0x000000ff
        /*0208*/ 	.word	0x000000c8
        /*020c*/ 	.short	0x0100
        /*020e*/ 	.byte	0x08
	.zero		1


	//   ....[26]....
        /*0210*/ 	.word	0x00000690
        /*0214*/ 	.word	0x000000ff
        /*0218*/ 	.word	0x000000e0
        /*021c*/ 	.short	0x0100
        /*021e*/ 	.byte	0x06
	.zero		1


	//   ....[27]....
        /*0220*/ 	.word	0x00000700
        /*0224*/ 	.word	0x000000ff
        /*0228*/ 	.word	0x000000e8
        /*022c*/ 	.short	0x0100
        /*022e*/ 	.byte	0x06
	.zero		1


	//   ....[28]....
        /*0230*/ 	.word	0x000012b0
        /*0234*/ 	.word	0x000000ff
        /*0238*/ 	.word	0x00000000
        /*023c*/ 	.short	0x010a
        /*023e*/ 	.byte	0x06
	.zero		1


	//   ....[29]....
        /*0240*/ 	.word	0x000012f0
        /*0244*/ 	.word	0x000000ff
        /*0248*/ 	.word	0x00000000
        /*024c*/ 	.short	0x010a
        /*024e*/ 	.byte	0x06
	.zero		1


	//   ....[30]....
        /*0250*/ 	.word	0x00001730
        /*0254*/ 	.word	0x000000ff
        /*0258*/ 	.word	0x00000000
        /*025c*/ 	.short	0x010a
        /*025e*/ 	.byte	0x0c
	.zero		1


	//   ....[31]....
        /*0260*/ 	.word	0x00001770
        /*0264*/ 	.word	0x000000ff
        /*0268*/ 	.word	0x00000000
        /*026c*/ 	.short	0x010a
        /*026e*/ 	.byte	0x0c
	.zero		1


	//   ....[32]....
        /*0270*/ 	.word	0x00001aa0
        /*0274*/ 	.word	0x000000ff
        /*0278*/ 	.word	0x00000000
        /*027c*/ 	.short	0x0101
        /*027e*/ 	.byte	0x08
	.zero		1


	//   ....[33]....
        /*0280*/ 	.word	0x00001d30
        /*0284*/ 	.word	0x000000ff
        /*0288*/ 	.word	0x00000000
        /*028c*/ 	.short	0x0101
        /*028e*/ 	.byte	0x08
	.zero		1


	//   ....[34]....
        /*0290*/ 	.word	0x000037b0
        /*0294*/ 	.word	0x0000000e
        /*0298*/ 	.word	0x00000068
        /*029c*/ 	.short	0x010a
        /*029e*/ 	.byte	0x3f
	.zero		1


	//   ....[35]....
        /*02a0*/ 	.word	0x00003b40
        /*02a4*/ 	.word	0x00000005
        /*02a8*/ 	.word	0x000000e8
        /*02ac*/ 	.short	0x0101
        /*02ae*/ 	.byte	0x3f
	.zero		1


	//   ....[36]....
        /*02b0*/ 	.word	0x00004270
        /*02b4*/ 	.word	0x00000005
        /*02b8*/ 	.word	0x00000000
        /*02bc*/ 	.short	0x010a
        /*02be*/ 	.byte	0x3f
	.zero		1


	//   ....[37]....
        /*02c0*/ 	.word	0x000042f0
        /*02c4*/ 	.word	0x00000007
        /*02c8*/ 	.word	0x00000000
        /*02cc*/ 	.short	0x010a
        /*02ce*/ 	.byte	0x3f
	.zero		1


	//   ....[38]....
        /*02d0*/ 	.word	0x00004380
        /*02d4*/ 	.word	0x00000006
        /*02d8*/ 	.word	0x00000000
        /*02dc*/ 	.short	0x010a
        /*02de*/ 	.byte	0x3f
	.zero		1


	//   ....[39]....
        /*02e0*/ 	.word	0x00004410
        /*02e4*/ 	.word	0x00000009
        /*02e8*/ 	.word	0x00000000
        /*02ec*/ 	.short	0x010a
        /*02ee*/ 	.byte	0x3f
	.zero		1


	//   ....[40]....
        /*02f0*/ 	.word	0x000044a0
        /*02f4*/ 	.word	0x00000006
        /*02f8*/ 	.word	0x00000000
        /*02fc*/ 	.short	0x010a
        /*02fe*/ 	.byte	0x3f
	.zero		1


	//   ....[41]....
        /*0300*/ 	.word	0x00004530
        /*0304*/ 	.word	0x00000009
        /*0308*/ 	.word	0x00000000
        /*030c*/ 	.short	0x010a
        /*030e*/ 	.byte	0x3f
	.zero		1


	//   ....[42]....
        /*0310*/ 	.word	0x000045c0
        /*0314*/ 	.word	0x00000006
        /*0318*/ 	.word	0x00000000
        /*031c*/ 	.short	0x010a
        /*031e*/ 	.byte	0x3f
	.zero		1


	//   ....[43]....
        /*0320*/ 	.word	0x00004650
        /*0324*/ 	.word	0x00000009
        /*0328*/ 	.word	0x00000000
        /*032c*/ 	.short	0x010a
        /*032e*/ 	.byte	0x3f
	.zero		1


	//   ....[44]....
        /*0330*/ 	.word	0x000046e0
        /*0334*/ 	.word	0x00000006
        /*0338*/ 	.word	0x00000000
        /*033c*/ 	.short	0x010a
        /*033e*/ 	.byte	0x3f
	.zero		1


	//   ....[45]....
        /*0340*/ 	.word	0x00004770
        /*0344*/ 	.word	0x00000009
        /*0348*/ 	.word	0x00000000
        /*034c*/ 	.short	0x010a
        /*034e*/ 	.byte	0x3f
	.zero		1


	//   ....[46]....
        /*0350*/ 	.word	0x00004800
        /*0354*/ 	.word	0x00000008
        /*0358*/ 	.word	0x00000000
        /*035c*/ 	.short	0x010a
        /*035e*/ 	.byte	0x3f
	.zero		1


	//   ....[47]....
        /*0360*/ 	.word	0x00004890
        /*0364*/ 	.word	0x0000000b
        /*0368*/ 	.word	0x00000000
        /*036c*/ 	.short	0x010a
        /*036e*/ 	.byte	0x3f
	.zero		1


	//   ....[48]....
        /*0370*/ 	.word	0x00004920
        /*0374*/ 	.word	0x00000003
        /*0378*/ 	.word	0x00000000
        /*037c*/ 	.short	0x010a
        /*037e*/ 	.byte	0x3f
	.zero		1


	//   ....[49]....
        /*0380*/ 	.word	0x00004990
        /*0384*/ 	.word	0x00000005
        /*0388*/ 	.word	0x00000000
        /*038c*/ 	.short	0x010a
        /*038e*/ 	.byte	0x3f
	.zero		1


	//   ....[50]....
        /*0390*/ 	.word	0x000049f0
        /*0394*/ 	.word	0x00000006
        /*0398*/ 	.word	0x00000000
        /*039c*/ 	.short	0x010a
        /*039e*/ 	.byte	0x3f
	.zero		1


	//   ....[51]....
        /*03a0*/ 	.word	0x00004ac0
        /*03a4*/ 	.word	0x0000000e
        /*03a8*/ 	.word	0x00000068
        /*03ac*/ 	.short	0x010a
        /*03ae*/ 	.byte	0x3f
	.zero		1


	//   ....[52]....
        /*03b0*/ 	.word	0x00004ba0
        /*03b4*/ 	.word	0x00000005
        /*03b8*/ 	.word	0x00000000
        /*03bc*/ 	.short	0x010a
        /*03be*/ 	.byte	0x3f
	.zero		1


	//   ....[53]....
        /*03c0*/ 	.word	0x00004bf0
        /*03c4*/ 	.word	0x00000007
        /*03c8*/ 	.word	0x00000000
        /*03cc*/ 	.short	0x010a
        /*03ce*/ 	.byte	0x3f
	.zero		1


	//   ....[54]....
        /*03d0*/ 	.word	0x00004c40
        /*03d4*/ 	.word	0x00000006
        /*03d8*/ 	.word	0x00000000
        /*03dc*/ 	.short	0x010a
        /*03de*/ 	.byte	0x3f
	.zero		1


	//   ....[55]....
        /*03e0*/ 	.word	0x00004c90
        /*03e4*/ 	.word	0x00000009
        /*03e8*/ 	.word	0x00000000
        /*03ec*/ 	.short	0x010a
        /*03ee*/ 	.byte	0x3f
	.zero		1


	//   ....[56]....
        /*03f0*/ 	.word	0x00004ce0
        /*03f4*/ 	.word	0x00000006
        /*03f8*/ 	.word	0x00000000
        /*03fc*/ 	.short	0x010a
        /*03fe*/ 	.byte	0x3f
	.zero		1


	//   ....[57]....
        /*0400*/ 	.word	0x00004d30
        /*0404*/ 	.word	0x00000009
        /*0408*/ 	.word	0x00000000
        /*040c*/ 	.short	0x010a
        /*040e*/ 	.byte	0x3f
	.zero		1


	//   ....[58]....
        /*0410*/ 	.word	0x00004d80
        /*0414*/ 	.word	0x00000006
        /*0418*/ 	.word	0x00000000
        /*041c*/ 	.short	0x010a
        /*041e*/ 	.byte	0x3f
	.zero		1


	//   ....[59]....
        /*0420*/ 	.word	0x00004dd0
        /*0424*/ 	.word	0x00000009
        /*0428*/ 	.word	0x00000000
        /*042c*/ 	.short	0x010a
        /*042e*/ 	.byte	0x3f
	.zero		1


	//   ....[60]....
        /*0430*/ 	.word	0x00004e20
        /*0434*/ 	.word	0x00000006
        /*0438*/ 	.word	0x00000000
        /*043c*/ 	.short	0x010a
        /*043e*/ 	.byte	0x3f
	.zero		1


	//   ....[61]....
        /*0440*/ 	.word	0x00004e70
        /*0444*/ 	.word	0x00000009
        /*0448*/ 	.word	0x00000000
        /*044c*/ 	.short	0x010a
        /*044e*/ 	.byte	0x3f
	.zero		1


	//   ....[62]....
        /*0450*/ 	.word	0x00004ec0
        /*0454*/ 	.word	0x00000008
        /*0458*/ 	.word	0x00000000
        /*045c*/ 	.short	0x010a
        /*045e*/ 	.byte	0x3f
	.zero		1


	//   ....[63]....
        /*0460*/ 	.word	0x00004f10
        /*0464*/ 	.word	0x0000000b
        /*0468*/ 	.word	0x00000000
        /*046c*/ 	.short	0x010a
        /*046e*/ 	.byte	0x3f
	.zero		1


	//----- nvinfo : EIATTR_NUM_MBARRIERS
	.align		4
.L_28:
        /*0470*/ 	.byte	0x03, 0x38
        /*0472*/ 	.short	0x001c


	//----- nvinfo : EIATTR_EXIT_INSTR_OFFSETS
	.align		4
        /*0474*/ 	.byte	0x04, 0x1c
        /*0476*/ 	.short	(.L_30 - .L_29)


	//   ....[0]....
.L_29:
        /*0478*/ 	.word	0x00000750


	//   ....[1]....
        /*047c*/ 	.word	0x00001020


	//   ....[2]....
        /*0480*/ 	.word	0x00002e10


	//   ....[3]....
        /*0484*/ 	.word	0x00003450


	//   ....[4]....
        /*0488*/ 	.word	0x00004970


	//----- nvinfo : EIATTR_MAX_THREADS
	.align		4
.L_30:
        /*048c*/ 	.byte	0x04, 0x05
        /*048e*/ 	.short	(.L_32 - .L_31)
.L_31:
        /*0490*/ 	.word	0x00000180
        /*0494*/ 	.word	0x00000001
        /*0498*/ 	.word	0x00000001


	//----- nvinfo : EIATTR_CRS_STACK_SIZE
	.align		4
.L_32:
        /*049c*/ 	.byte	0x04, 0x1e
        /*049e*/ 	.short	(.L_34 - .L_33)
.L_33:
        /*04a0*/ 	.word	0x00000000


	//----- nvinfo : EIATTR_CBANK_PARAM_SIZE
	.align		4
.L_34:
        /*04a4*/ 	.byte	0x03, 0x19
        /*04a6*/ 	.short	0x0470


	//----- nvinfo : EIATTR_PARAM_CBANK
	.align		4
        /*04a8*/ 	.byte	0x04, 0x0a
        /*04aa*/ 	.short	(.L_36 - .L_35)
	.align		4
.L_35:
        /*04ac*/ 	.word	index@(.nv.constant0._ZN7cutlass13device_kernelINS_4gemm6kernel13GemmUniversalIN4cute5tupleIJiiiiEEENS1_10collective13CollectiveMmaINS1_37MainloopSm90TmaGmmaWarpSpecializedFP8ILi13ENS5_IJNS4_1CILi1EEESB_SB_EEENS1_35KernelTmaWarpSpecializedCooperativeEEENS5_IJNSA_ILi128EEENSA_ILi8EEESF_EEENS_12float_e4m3_tENS5_IJlSB_lEEESI_SJ_NS4_8TiledMMAINS4_8MMA_AtomIJNS4_4SM904GMMA29MMA_64x8x32_F32E4M3E4M3_SS_TNILNSN_7ScaleInE1ELSP_1EEEEEENS4_6LayoutINS5_IJNSA_ILi2EEESB_SB_EEENS5_IJSB_NSA_ILi0EEESV_EEEEENS5_IJNS4_10UnderscoreESY_SY_EEEEENS4_13SM90_TMA_LOADENS4_14ComposedLayoutINS4_7SwizzleILi3ELi4ELi3EEENS4_18smem_ptr_flag_bitsILi8EEENSS_INS5_IJSG_SF_EEENS5_IJSF_SB_EEEEEEEvNS4_8identityES11_S1A_vS1B_EENS_8epilogue10collective6detail29Sm90TmaWarpSpecializedAdapterINS1E_15DefaultEpilogueISI_SJ_SJ_NS1D_6thread17LinearCombinationISI_Li1EffLNS1I_9ScaleType4KindE0ELNS_15FloatRoundStyleE2ESI_EENS1_15EpilogueDefaultEEEEEvvEEEEvNT_6ParamsE)
        /*04b0*/ 	.short	0x0210
        /*04b2*/ 	.short	0x0470


	//----- nvinfo : EIATTR_SW_WAR
	.align		4
.L_36:
        /*04b4*/ 	.byte	0x04, 0x36
        /*04b6*/ 	.short	(.L_38 - .L_37)
.L_37:
        /*04b8*/ 	.word	0x00000008
.L_38:


//--------------------- .nv.callgraph             --------------------------
	.section	.nv.callgraph,"",@"SHT_CUDA_CALLGRAPH"
	.align	4
	.sectionentsize	8
	.align		4
        /*0000*/ 	.word	0x00000000
	.align		4
        /*0004*/ 	.word	0xffffffff
	.align		4
        /*0008*/ 	.word	0x00000000
	.align		4
        /*000c*/ 	.word	0xfffffffe
	.align		4
        /*0010*/ 	.word	0x00000000
	.align		4
        /*0014*/ 	.word	0xfffffffd
	.align		4
        /*0018*/ 	.word	0x00000000
	.align		4
        /*001c*/ 	.word	0xfffffffc


//--------------------- .nv.constant4             --------------------------
	.section	.nv.constant4,"a",@progbits
	.align	8
	.align		8
.nv.constant4:
        /*0000*/ 	.dword	_ZN39_INTERNAL_73d0ff23_4_k_cu_b3c2b186_41304cuda3std3__45__cpo5beginE
	.align		8
        /*0008*/ 	.dword	_ZN39_INTERNAL_73d0ff23_4_k_cu_b3c2b186_41304cuda3std3__45__cpo3endE
	.align		8
        /*0010*/ 	.dword	_ZN39_INTERNAL_73d0ff23_4_k_cu_b3c2b186_41304cuda3std3__45__cpo6cbeginE
	.align		8
        /*0018*/ 	.dword	_ZN39_INTERNAL_73d0ff23_4_k_cu_b3c2b186_41304cuda3std3__45__cpo4cendE
	.align		8
        /*0020*/ 	.dword	_ZN39_INTERNAL_73d0ff23_4_k_cu_b3c2b186_41304cuda3std3__441_GLOBAL__N__73d0ff23_4_k_cu_b3c2b186_41306ignoreE
	.align		8
        /*0028*/ 	.dword	_ZN39_INTERNAL_73d0ff23_4_k_cu_b3c2b186_41304cuda3std3__419piecewise_constructE
	.align		8
        /*0030*/ 	.dword	_ZN39_INTERNAL_73d0ff23_4_k_cu_b3c2b186_41304cuda3std3__48in_placeE
	.align		8
        /*0038*/ 	.dword	_ZN39_INTERNAL_73d0ff23_4_k_cu_b3c2b186_41304cuda3std6ranges3__45__cpo4swapE
	.align		8
        /*0040*/ 	.dword	_ZN39_INTERNAL_73d0ff23_4_k_cu_b3c2b186_41304cuda3std6ranges3__45__cpo9iter_moveE
	.align		8
        /*0048*/ 	.dword	_ZN39_INTERNAL_73d0ff23_4_k_cu_b3c2b186_41304cute7productE
	.align		8
        /*0050*/ 	.dword	_ZN39_INTERNAL_73d0ff23_4_k_cu_b3c2b186_41304cute1_E


//--------------------- .text._ZN7cutlass13device_kernelINS_4gemm6kernel13GemmUniversalIN4cute5tupleIJiiiiEEENS1_10collective13CollectiveMmaINS1_37MainloopSm90TmaGmmaWarpSpecializedFP8ILi13ENS5_IJNS4_1CILi1EEESB_SB_EEENS1_35KernelTmaWarpSpecializedCooperativeEEENS5_IJNSA_ILi128EEENSA_ILi8EEESF_EEENS_12float_e4m3_tENS5_IJlSB_lEEESI_SJ_NS4_8TiledMMAINS4_8MMA_AtomIJNS4_4SM904GMMA29MMA_64x8x32_F32E4M3E4M3_SS_TNILNSN_7ScaleInE1ELSP_1EEEEEENS4_6LayoutINS5_IJNSA_ILi2EEESB_SB_EEENS5_IJSB_NSA_ILi0EEESV_EEEEENS5_IJNS4_10UnderscoreESY_SY_EEEEENS4_13SM90_TMA_LOADENS4_14ComposedLayoutINS4_7SwizzleILi3ELi4ELi3EEENS4_18smem_ptr_flag_bitsILi8EEENSS_INS5_IJSG_SF_EEENS5_IJSF_SB_EEEEEEEvNS4_8identityES11_S1A_vS1B_EENS_8epilogue10collective6detail29Sm90TmaWarpSpecializedAdapterINS1E_15DefaultEpilogueISI_SJ_SJ_NS1D_6thread17LinearCombinationISI_Li1EffLNS1I_9ScaleType4KindE0ELNS_15FloatRoundStyleE2ESI_EENS1_15EpilogueDefaultEEEEEvvEEEEvNT_6ParamsE --------------------------
	.section	.text._ZN7cutlass13device_kernelINS_4gemm6kernel13GemmUniversalIN4cute5tupleIJiiiiEEENS1_10collective13CollectiveMmaINS1_37MainloopSm90TmaGmmaWarpSpecializedFP8ILi13ENS5_IJNS4_1CILi1EEESB_SB_EEENS1_35KernelTmaWarpSpecializedCooperativeEEENS5_IJNSA_ILi128EEENSA_ILi8EEESF_EEENS_12float_e4m3_tENS5_IJlSB_lEEESI_SJ_NS4_8TiledMMAINS4_8MMA_AtomIJNS4_4SM904GMMA29MMA_64x8x32_F32E4M3E4M3_SS_TNILNSN_7ScaleInE1ELSP_1EEEEEENS4_6LayoutINS5_IJNSA_ILi2EEESB_SB_EEENS5_IJSB_NSA_ILi0EEESV_EEEEENS5_IJNS4_10UnderscoreESY_SY_EEEEENS4_13SM90_TMA_LOADENS4_14ComposedLayoutINS4_7SwizzleILi3ELi4ELi3EEENS4_18smem_ptr_flag_bitsILi8EEENSS_INS5_IJSG_SF_EEENS5_IJSF_SB_EEEEEEEvNS4_8identityES11_S1A_vS1B_EENS_8epilogue10collective6detail29Sm90TmaWarpSpecializedAdapterINS1E_15DefaultEpilogueISI_SJ_SJ_NS1D_6thread17LinearCombinationISI_Li1EffLNS1I_9ScaleType4KindE0ELNS_15FloatRoundStyleE2ESI_EENS1_15EpilogueDefaultEEEEEvvEEEEvNT_6ParamsE,"ax",@progbits
	.align	128
.text._ZN7cutlass13device_kernelINS_4gemm6kernel13GemmUniversalIN4cute5tupleIJiiiiEEENS1_10collective13CollectiveMmaINS1_37MainloopSm90TmaGmmaWarpSpecializedFP8ILi13ENS5_IJNS4_1CILi1EEESB_SB_EEENS1_35KernelTmaWarpSpecializedCooperativeEEENS5_IJNSA_ILi128EEENSA_ILi8EEESF_EEENS_12float_e4m3_tENS5_IJlSB_lEEESI_SJ_NS4_8TiledMMAINS4_8MMA_AtomIJNS4_4SM904GMMA29MMA_64x8x32_F32E4M3E4M3_SS_TNILNSN_7ScaleInE1ELSP_1EEEEEENS4_6LayoutINS5_IJNSA_ILi2EEESB_SB_EEENS5_IJSB_NSA_ILi0EEESV_EEEEENS5_IJNS4_10UnderscoreESY_SY_EEEEENS4_13SM90_TMA_LOADENS4_14ComposedLayoutINS4_7SwizzleILi3ELi4ELi3EEENS4_18smem_ptr_flag_bitsILi8EEENSS_INS5_IJSG_SF_EEENS5_IJSF_SB_EEEEEEEvNS4_8identityES11_S1A_vS1B_EENS_8epilogue10collective6detail29Sm90TmaWarpSpecializedAdapterINS1E_15DefaultEpilogueISI_SJ_SJ_NS1D_6thread17LinearCombinationISI_Li1EffLNS1I_9ScaleType4KindE0ELNS_15FloatRoundStyleE2ESI_EENS1_15EpilogueDefaultEEEEEvvEEEEvNT_6ParamsE:
        .type           _ZN7cutlass13device_kernelINS_4gemm6kernel13GemmUniversalIN4cute5tupleIJiiiiEEENS1_10collective13CollectiveMmaINS1_37MainloopSm90TmaGmmaWarpSpecializedFP8ILi13ENS5_IJNS4_1CILi1EEESB_SB_EEENS1_35KernelTmaWarpSpecializedCooperativeEEENS5_IJNSA_ILi128EEENSA_ILi8EEESF_EEENS_12float_e4m3_tENS5_IJlSB_lEEESI_SJ_NS4_8TiledMMAINS4_8MMA_AtomIJNS4_4SM904GMMA29MMA_64x8x32_F32E4M3E4M3_SS_TNILNSN_7ScaleInE1ELSP_1EEEEEENS4_6LayoutINS5_IJNSA_ILi2EEESB_SB_EEENS5_IJSB_NSA_ILi0EEESV_EEEEENS5_IJNS4_10UnderscoreESY_SY_EEEEENS4_13SM90_TMA_LOADENS4_14ComposedLayoutINS4_7SwizzleILi3ELi4ELi3EEENS4_18smem_ptr_flag_bitsILi8EEENSS_INS5_IJSG_SF_EEENS5_IJSF_SB_EEEEEEEvNS4_8identityES11_S1A_vS1B_EENS_8epilogue10collective6detail29Sm90TmaWarpSpecializedAdapterINS1E_15DefaultEpilogueISI_SJ_SJ_NS1D_6thread17LinearCombinationISI_Li1EffLNS1I_9ScaleType4KindE0ELNS_15FloatRoundStyleE2ESI_EENS1_15EpilogueDefaultEEEEEvvEEEEvNT_6ParamsE,@function
        .size           _ZN7cutlass13device_kernelINS_4gemm6kernel13GemmUniversalIN4cute5tupleIJiiiiEEENS1_10collective13CollectiveMmaINS1_37MainloopSm90TmaGmmaWarpSpecializedFP8ILi13ENS5_IJNS4_1CILi1EEESB_SB_EEENS1_35KernelTmaWarpSpecializedCooperativeEEENS5_IJNSA_ILi128EEENSA_ILi8EEESF_EEENS_12float_e4m3_tENS5_IJlSB_lEEESI_SJ_NS4_8TiledMMAINS4_8MMA_AtomIJNS4_4SM904GMMA29MMA_64x8x32_F32E4M3E4M3_SS_TNILNSN_7ScaleInE1ELSP_1EEEEEENS4_6LayoutINS5_IJNSA_ILi2EEESB_SB_EEENS5_IJSB_NSA_ILi0EEESV_EEEEENS5_IJNS4_10UnderscoreESY_SY_EEEEENS4_13SM90_TMA_LOADENS4_14ComposedLayoutINS4_7SwizzleILi3ELi4ELi3EEENS4_18smem_ptr_flag_bitsILi8EEENSS_INS5_IJSG_SF_EEENS5_IJSF_SB_EEEEEEEvNS4_8identityES11_S1A_vS1B_EENS_8epilogue10collective6detail29Sm90TmaWarpSpecializedAdapterINS1E_15DefaultEpilogueISI_SJ_SJ_NS1D_6thread17LinearCombinationISI_Li1EffLNS1I_9ScaleType4KindE0ELNS_15FloatRoundStyleE2ESI_EENS1_15EpilogueDefaultEEEEEvvEEEEvNT_6ParamsE,(.L_x_100 - _ZN7cutlass13device_kernelINS_4gemm6kernel13GemmUniversalIN4cute5tupleIJiiiiEEENS1_10collective13CollectiveMmaINS1_37MainloopSm90TmaGmmaWarpSpecializedFP8ILi13ENS5_IJNS4_1CILi1EEESB_SB_EEENS1_35KernelTmaWarpSpecializedCooperativeEEENS5_IJNSA_ILi128EEENSA_ILi8EEESF_EEENS_12float_e4m3_tENS5_IJlSB_lEEESI_SJ_NS4_8TiledMMAINS4_8MMA_AtomIJNS4_4SM904GMMA29MMA_64x8x32_F32E4M3E4M3_SS_TNILNSN_7ScaleInE1ELSP_1EEEEEENS4_6LayoutINS5_IJNSA_ILi2EEESB_SB_EEENS5_IJSB_NSA_ILi0EEESV_EEEEENS5_IJNS4_10UnderscoreESY_SY_EEEEENS4_13SM90_TMA_LOADENS4_14ComposedLayoutINS4_7SwizzleILi3ELi4ELi3EEENS4_18smem_ptr_flag_bitsILi8EEENSS_INS5_IJSG_SF_EEENS5_IJSF_SB_EEEEEEEvNS4_8identityES11_S1A_vS1B_EENS_8epilogue10collective6detail29Sm90TmaWarpSpecializedAdapterINS1E_15DefaultEpilogueISI_SJ_SJ_NS1D_6thread17LinearCombinationISI_Li1EffLNS1I_9ScaleType4KindE0ELNS_15FloatRoundStyleE2ESI_EENS1_15EpilogueDefaultEEEEEvvEEEEvNT_6ParamsE)
        .other          _ZN7cutlass13device_kernelINS_4gemm6kernel13GemmUniversalIN4cute5tupleIJiiiiEEENS1_10collective13CollectiveMmaINS1_37MainloopSm90TmaGmmaWarpSpecializedFP8ILi13ENS5_IJNS4_1CILi1EEESB_SB_EEENS1_35KernelTmaWarpSpecializedCooperativeEEENS5_IJNSA_ILi128EEENSA_ILi8EEESF_EEENS_12float_e4m3_tENS5_IJlSB_lEEESI_SJ_NS4_8TiledMMAINS4_8MMA_AtomIJNS4_4SM904GMMA29MMA_64x8x32_F32E4M3E4M3_SS_TNILNSN_7ScaleInE1ELSP_1EEEEEENS4_6LayoutINS5_IJNSA_ILi2EEESB_SB_EEENS5_IJSB_NSA_ILi0EEESV_EEEEENS5_IJNS4_10UnderscoreESY_SY_EEEEENS4_13SM90_TMA_LOADENS4_14ComposedLayoutINS4_7SwizzleILi3ELi4ELi3EEENS4_18smem_ptr_flag_bitsILi8EEENSS_INS5_IJSG_SF_EEENS5_IJSF_SB_EEEEEEEvNS4_8identityES11_S1A_vS1B_EENS_8epilogue10collective6detail29Sm90TmaWarpSpecializedAdapterINS1E_15DefaultEpilogueISI_SJ_SJ_NS1D_6thread17LinearCombinationISI_Li1EffLNS1I_9ScaleType4KindE0ELNS_15FloatRoundStyleE2ESI_EENS1_15EpilogueDefaultEEEEEvvEEEEvNT_6ParamsE,@"STO_CUDA_ENTRY STV_DEFAULT"
_ZN7cutlass13device_kernelINS_4gemm6kernel13GemmUniversalIN4cute5tupleIJiiiiEEENS1_10collective13CollectiveMmaINS1_37MainloopSm90TmaGmmaWarpSpecializedFP8ILi13ENS5_IJNS4_1CILi1EEESB_SB_EEENS1_35KernelTmaWarpSpecializedCooperativeEEENS5_IJNSA_ILi128EEENSA_ILi8EEESF_EEENS_12float_e4m3_tENS5_IJlSB_lEEESI_SJ_NS4_8TiledMMAINS4_8MMA_AtomIJNS4_4SM904GMMA29MMA_64x8x32_F32E4M3E4M3_SS_TNILNSN_7ScaleInE1ELSP_1EEEEEENS4_6LayoutINS5_IJNSA_ILi2EEESB_SB_EEENS5_IJSB_NSA_ILi0EEESV_EEEEENS5_IJNS4_10UnderscoreESY_SY_EEEEENS4_13SM90_TMA_LOADENS4_14ComposedLayoutINS4_7SwizzleILi3ELi4ELi3EEENS4_18smem_ptr_flag_bitsILi8EEENSS_INS5_IJSG_SF_EEENS5_IJSF_SB_EEEEEEEvNS4_8identityES11_S1A_vS1B_EENS_8epilogue10collective6detail29Sm90TmaWarpSpecializedAdapterINS1E_15DefaultEpilogueISI_SJ_SJ_NS1D_6thread17LinearCombinationISI_Li1EffLNS1I_9ScaleType4KindE0ELNS_15FloatRoundStyleE2ESI_EENS1_15EpilogueDefaultEEEEEvvEEEEvNT_6ParamsE:
[----:B------:R-:W-:Y:S01]  /*0000*/  LDC R1, c[0x0][0x28] ;  /* 0x00000a00ff017b82 */ /* 0x000fe20000000800 */
[----:B------:R-:W0:Y:S01]  /*0010*/  S2R R12, SR_TID.X ;  /* 0x00000000000c7919 */ /* 0x000e220000002100 */
[----:B------:R-:W-:Y:S01]  /*0020*/  ELECT P0, URZ, PT ;  /* 0x00000000003f782f */ /* 0x000fe20003800000 */
[----:B------:R-:W-:Y:S01]  /*0030*/  BSSY B0, `(.L_x_0) ;  /* 0x000000f000007945 */ /* 0x000fe20003800000 */
[--C-:B0-----:R-:W-:Y:S02]  /*0040*/  SHF.R.U32.HI R0, RZ, 0x5, R12.reuse ;  /* 0x00000005ff007819 */ /* 0x101fe4000001160c */
[----:B------:R-:W-:-:S03]  /*0050*/  SHF.R.U32.HI R3, RZ, 0x7, R12 ;  /* 0x00000007ff037819 */ /* 0x000fc6000001160c */
[----:B------:R-:W0:Y:S04]  /*0060*/  SHFL.IDX PT, R2, R0, RZ, 0x1f ;  /* 0x00001fff00027589 */ /* 0x000e2800000e0000 */
[----:B------:R1:W2:Y:S01]  /*0070*/  SHFL.IDX PT, R10, R3, RZ, 0x1f ;  /* 0x00001fff030a7589 */ /* 0x0002a200000e0000 */
[----:B0-----:R-:W-:-:S13]  /*0080*/  ISETP.NE.OR P0, PT, R2, RZ, !P0 ;  /* 0x000000ff0200720c */ /* 0x001fda0004705670 */
[----:B-12---:R-:W-:Y:S05]  /*0090*/  @P0 BRA `(.L_x_1) ;  /* 0x0000000000200947 */ /* 0x006fea0003800000 */
[----:B------:R-:W-:Y:S02]  /*00a0*/  ULDC.64 UR4, c[0x0][0x198] ;  /* 0x0000660000047ab9 */ /* 0x000fe40000000a00 */
[----:B------:R-:W-:Y:S02]  /*00b0*/  UIADD3 UR6, UP0, UR4, 0xf0, URZ ;  /* 0x000000f004067890 */ /* 0x000fe4000ff1e03f */
[----:B------:R-:W-:Y:S02]  /*00c0*/  UIADD3 UR4, UP1, UR4, 0x1f0, URZ ;  /* 0x000001f004047890 */ /* 0x000fe4000ff3e03f */
[----:B------:R-:W-:Y:S02]  /*00d0*/  UIADD3.X UR7, URZ, UR5, URZ, UP0, !UPT ;  /* 0x000000053f077290 */ /* 0x000fe400087fe43f */
[----:B------:R-:W-:-:S07]  /*00e0*/  UIADD3.X UR5, URZ, UR5, URZ, UP1, !UPT ;  /* 0x000000053f057290 */ /* 0x000fce0008ffe43f */
[----:B------:R0:W-:Y:S02]  /*00f0*/  UTMACCTL.PF [UR6] ;  /* 0x00000000060079b9 */ /* 0x0001e40008040000 */
[----:B------:R0:W-:Y:S02]  /*0100*/  UTMACCTL.PF [UR4] ;  /* 0x00000000040079b9 */ /* 0x0001e40008040000 */
[----:B0-----:R-:W-:Y:S01]  /*0110*/  NOP ;  /* 0x0000000000007918 */ /* 0x001fe20000000000 */
.L_x_1:
[----:B------:R-:W-:Y:S05]  /*0120*/  BSYNC B0 ;  /* 0x0000000000007941 */ /* 0x000fea0003800000 */
.L_x_0:
[----:B------:R-:W0:Y:S02]  /*0130*/  SHFL.IDX PT, R3, R0, RZ, 0x1f ;  /* 0x00001fff00037589 */ /* 0x000e2400000e0000 */
[----:B0-----:R-:W-:-:S13]  /*0140*/  ISETP.NE.AND P0, PT, R3, RZ, PT ;  /* 0x000000ff0300720c */ /* 0x001fda0003f05270 */
[----:B------:R-:W-:Y:S05]  /*0150*/  @P0 BRA `(.L_x_2) ;  /* 0x0000000000ac0947 */ /* 0x000fea0003800000 */
[----:B------:R-:W-:Y:S01]  /*0160*/  ELECT P0, URZ, PT ;  /* 0x00000000003f782f */ /* 0x000fe20003800000 */
[----:B------:R-:W-:-:S12]  /*0170*/  BSSY B0, `(.L_x_2) ;  /* 0x0000029000007945 */ /* 0x000fd80003800000 */
[----:B------:R-:W-:Y:S05]  /*0180*/  @!P0 BRA `(.L_x_3) ;  /* 0x00000000009c8947 */ /* 0x000fea0003800000 */
[----:B------:R-:W0:Y:S01]  /*0190*/  S2UR UR8, SR_CgaCtaId ;  /* 0x00000000000879c3 */ /* 0x000e220000008800 */
[----:B------:R-:W-:Y:S01]  /*01a0*/  UMOV UR4, 0x400 ;  /* 0x0000040000047882 */ /* 0x000fe20000000000 */
[----:B------:R-:W-:Y:S01]  /*01b0*/  UMOV UR5, 0x1 ;  /* 0x0000000100057882 */ /* 0x000fe20000000000 */
[----:B------:R-:W-:Y:S02]  /*01c0*/  UMOV UR6, 0x100 ;  /* 0x0000010000067882 */ /* 0x000fe40000000000 */
[----:B------:R-:W-:-:S04]  /*01d0*/  UIADD3 UR6, -UR6, 0x100000, URZ ;  /* 0x0010000006067890 */ /* 0x000fc8000fffe13f */
[----:B------:R-:W-:Y:S02]  /*01e0*/  USHF.L.U32 UR7, UR6, 0xb, URZ ;  /* 0x0000000b06077899 */ /* 0x000fe4000800063f */
[----:B------:R-:W-:Y:S02]  /*01f0*/  USHF.L.U32 UR6, UR6, 0x1, URZ ;  /* 0x0000000106067899 */ /* 0x000fe4000800063f */
[----:B0-----:R-:W-:Y:S02]  /*0200*/  ULEA UR8, UR8, UR4, 0x18 ;  /* 0x0000000408087291 */ /* 0x001fe4000f8ec03f */
[----:B------:R-:W-:-:S04]  /*0210*/  UIADD3 UR4, -UR5, 0x100000, URZ ;  /* 0x0010000005047890 */ /* 0x000fc8000fffe13f */
[----:B------:R-:W-:Y:S02]  /*0220*/  USHF.L.U32 UR5, UR4, 0xb, URZ ;  /* 0x0000000b04057899 */ /* 0x000fe4000800063f */
[----:B------:R-:W-:Y:S01]  /*0230*/  USHF.L.U32 UR4, UR4, 0x1, URZ ;  /* 0x0000000104047899 */ /* 0x000fe2000800063f */
[----:B------:R-:W0:Y:S11]  /*0240*/  FENCE.VIEW.ASYNC.S ;  /* 0x00000000000073c6 */ /* 0x000e360000000000 */
[----:B0-----:R0:W1:Y:S01]  /*0250*/  SYNCS.EXCH.64 URZ, [UR8], UR4 ;  /* 0x00000004083f75b2 */ /* 0x0010620008000100 */
[----:B------:R0:W2:Y:S01]  /*0260*/  SYNCS.EXCH.64 URZ, [UR8+0x68], UR6 ;  /* 0x00006806083f75b2 */ /* 0x0000a20008000100 */
[----:B------:R0:W3:Y:S01]  /*0270*/  SYNCS.EXCH.64 URZ, [UR8+0x8], UR4 ;  /* 0x00000804083f75b2 */ /* 0x0000e20008000100 */
[----:B------:R0:W4:Y:S01]  /*0280*/  SYNCS.EXCH.64 URZ, [UR8+0x70], UR6 ;  /* 0x00007006083f75b2 */ /* 0x0001220008000100 */
[----:B------:R0:W0:Y:S01]  /*0290*/  SYNCS.EXCH.64 URZ, [UR8+0x10], UR4 ;  /* 0x00001004083f75b2 */ /* 0x0000220008000100 */
        /* <DEDUP_REMOVED lines=21> */
[----:B-123--:R-:W-:Y:S01]  /*03f0*/  NOP ;  /* 0x0000000000007918 */ /* 0x00efe20000000000 */
.L_x_3:
[----:B0-----:R-:W-:Y:S05]  /*0400*/  BSYNC B0 ;  /* 0x0000000000007941 */ /* 0x001fea0003800000 */
.L_x_2:
[----:B------:R-:W0:Y:S01]  /*0410*/  SHFL.IDX PT, R0, R0, RZ, 0x1f ;  /* 0x00001fff00007589 */ /* 0x000e2200000e0000 */
[----:B------:R-:W1:Y:S01]  /*0420*/  LDC R3, c[0x0][0x65c] ;  /* 0x00019700ff037b82 */ /* 0x000e620000000800 */
[----:B------:R-:W-:Y:S02]  /*0430*/  ELECT P0, URZ, PT ;  /* 0x00000000003f782f */ /* 0x000fe40003800000 */
[----:B------:R-:W-:Y:S01]  /*0440*/  SHF.R.S32.HI R5, RZ, 0x1f, R2 ;  /* 0x0000001fff057819 */ /* 0x000fe20000011402 */
[----:B------:R-:W2:Y:S01]  /*0450*/  S2R R8, SR_CTAID.Y ;  /* 0x0000000000087919 */ /* 0x000ea20000002600 */
[----:B------:R-:W-:Y:S01]  /*0460*/  UMOV UR4, 0x20 ;  /* 0x0000002000047882 */ /* 0x000fe20000000000 */
[----:B------:R-:W-:Y:S01]  /*0470*/  ISETP.NE.AND P3, PT, R10, RZ, PT ;  /* 0x000000ff0a00720c */ /* 0x000fe20003f65270 */
[----:B------:R-:W-:Y:S01]  /*0480*/  NOP ;  /* 0x0000000000007918 */ /* 0x000fe20000000000 */
[----:B------:R-:W3:Y:S01]  /*0490*/  S2R R4, SR_CTAID.X ;  /* 0x0000000000047919 */ /* 0x000ee20000002500 */
[----:B------:R-:W-:Y:S01]  /*04a0*/  LEA.HI R5, R5, R2, RZ, 0x2 ;  /* 0x0000000205057211 */ /* 0x000fe200078f10ff */
[----:B------:R-:W-:-:S03]  /*04b0*/  NOP ;  /* 0x0000000000007918 */ /* 0x000fc60000000000 */
[----:B------:R-:W-:-:S05]  /*04c0*/  LOP3.LUT R5, R5, 0xfffffffc, RZ, 0xc0, !PT ;  /* 0xfffffffc05057812 */ /* 0x000fca00078ec0ff */
[----:B------:R-:W-:Y:S02]  /*04d0*/  IMAD.IADD R2, R2, 0x1, -R5 ;  /* 0x0000000102027824 */ /* 0x000fe400078e0a05 */
[----:B------:R-:W-:Y:S01]  /*04e0*/  IMAD.MOV.U32 R5, RZ, RZ, RZ ;  /* 0x000000ffff057224 */ /* 0x000fe200078e00ff */
[----:B0-----:R-:W-:Y:S02]  /*04f0*/  ISETP.NE.OR P0, PT, R0, RZ, !P0 ;  /* 0x000000ff0000720c */ /* 0x001fe40004705670 */
[----:B-1----:R-:W-:-:S11]  /*0500*/  ISETP.NE.AND P1, PT, R3, 0x1, PT ;  /* 0x000000010300780c */ /* 0x002fd60003f25270 */
[----:B------:R-:W-:Y:S01]  /*0510*/  VOTEU.ALL UP0, P0 ;  /* 0x00000000003f7886 */ /* 0x000fe20000000000 */
[----:B------:R-:W-:Y:S01]  /*0520*/  VOTEU.ALL UP1, P0 ;  /* 0x00000000003f7886 */ /* 0x000fe20000020000 */
[----:B------:R-:W3:Y:S01]  /*0530*/  @P1 LDC R9, c[0x0][0x10] ;  /* 0x00000400ff091b82 */ /* 0x000ee20000000800 */
[----:B--2---:R-:W-:Y:S02]  /*0540*/  @P1 IMAD.MOV.U32 R3, RZ, RZ, R8 ;  /* 0x000000ffff031224 */ /* 0x004fe400078e0008 */
[----:B------:R-:W-:Y:S01]  /*0550*/  @!UP0 UMOV UR6, 0x400 ;  /* 0x0000040000068882 */ /* 0x000fe20000000000 */
[----:B------:R-:W-:-:S04]  /*0560*/  @!UP0 UIADD3 UR4, -UR4, 0x100000, URZ ;  /* 0x0010000004048890 */ /* 0x000fc8000fffe13f */
[----:B------:R-:W-:Y:S02]  /*0570*/  @!UP0 USHF.L.U32 UR5, UR4, 0xb, URZ ;  /* 0x0000000b04058899 */ /* 0x000fe4000800063f */
[----:B------:R-:W-:Y:S01]  /*0580*/  @!UP0 USHF.L.U32 UR4, UR4, 0x1, URZ ;  /* 0x0000000104048899 */ /* 0x000fe2000800063f */
[----:B------:R-:W-:Y:S02]  /*0590*/  @P1 IMAD.MOV.U32 R6, RZ, RZ, R3 ;  /* 0x000000ffff061224 */ /* 0x000fe400078e0003 */
[----:B------:R-:W-:Y:S01]  /*05a0*/  @P1 IMAD.MOV.U32 R7, RZ, RZ, RZ ;  /* 0x000000ffff071224 */ /* 0x000fe200078e00ff */
[----:B------:R-:W0:Y:S01]  /*05b0*/  @!UP0 S2UR UR7, SR_CgaCtaId ;  /* 0x00000000000789c3 */ /* 0x000e220000008800 */
[----:B------:R-:W-:Y:S02]  /*05c0*/  @!P1 IMAD.MOV.U32 R3, RZ, RZ, R8 ;  /* 0x000000ffff039224 */ /* 0x000fe400078e0008 */
[----:B------:R-:W-:-:S05]  /*05d0*/  @P1 IMAD.MOV.U32 R11, RZ, RZ, RZ ;  /* 0x000000ffff0b1224 */ /* 0x000fca00078e00ff */
[----:B------:R-:W1:Y:S01]  /*05e0*/  @!P1 LDC R0, c[0x0][0xc] ;  /* 0x00000300ff009b82 */ /* 0x000e620000000800 */
[----:B---3--:R-:W-:-:S04]  /*05f0*/  @P1 IMAD.WIDE.U32 R8, R4, R9, R6 ;  /* 0x0000000904081225 */ /* 0x008fc800078e0006 */
[----:B------:R-:W-:Y:S01]  /*0600*/  @P1 IMAD.IADD R9, R9, 0x1, R11 ;  /* 0x0000000109091824 */ /* 0x000fe200078e020b */
[----:B0-----:R-:W-:Y:S01]  /*0610*/  @!UP0 ULEA UR6, UR7, UR6, 0x18 ;  /* 0x0000000607068291 */ /* 0x001fe2000f8ec03f */
[----:B------:R-:W-:Y:S01]  /*0620*/  VOTEU.ALL UP0, P0 ;  /* 0x00000000003f7886 */ /* 0x000fe20000000000 */
[----:B------:R-:W-:-:S04]  /*0630*/  ISETP.NE.AND P0, PT, R2, 0x3, PT ;  /* 0x000000030200780c */ /* 0x000fc80003f05270 */
[----:B------:R-:W-:Y:S01]  /*0640*/  ISETP.EQ.OR P0, PT, R2, RZ, !P0 ;  /* 0x000000ff0200720c */ /* 0x000fe20004702670 */
[----:B-1----:R-:W-:-:S03]  /*0650*/  @!P1 IMAD.WIDE.U32 R6, R0, R3, R4 ;  /* 0x0000000300069225 */ /* 0x002fc600078e0004 */
[C---:B------:R-:W-:Y:S01]  /*0660*/  ISETP.EQ.AND P0, PT, R10.reuse, RZ, P0 ;  /* 0x000000ff0a00720c */ /* 0x040fe20000702270 */
[----:B------:R-:W-:Y:S01]  /*0670*/  VIADD R10, R10, 0xffffffff ;  /* 0xffffffff0a0a7836 */ /* 0x000fe20000000000 */
[----:B------:R-:W0:Y:S02]  /*0680*/  FENCE.VIEW.ASYNC.S ;  /* 0x00000000000073c6 */ /* 0x000e240000000000 */
[----:B0-----:R0:W4:Y:S01]  /*0690*/  @!UP0 SYNCS.EXCH.64 URZ, [UR6+0xe0], UR4 ;  /* 0x0000e004063f85b2 */ /* 0x0011220008000100 */
[----:B------:R-:W-:Y:S01]  /*06a0*/  @P1 IMAD.MOV.U32 R0, RZ, RZ, R8 ;  /* 0x000000ffff001224 */ /* 0x000fe200078e0008 */
[----:B------:R-:W-:Y:S01]  /*06b0*/  SEL R8, RZ, 0x1, !P0 ;  /* 0x00000001ff087807 */ /* 0x000fe20004000000 */
[----:B------:R-:W-:Y:S01]  /*06c0*/  @!P1 IMAD.MOV.U32 R0, RZ, RZ, R6 ;  /* 0x000000ffff009224 */ /* 0x000fe200078e0006 */
[----:B------:R-:W-:Y:S01]  /*06d0*/  ISETP.GE.U32.AND P2, PT, R10, 0x2, PT ;  /* 0x000000020a00780c */ /* 0x000fe20003f46070 */
[----:B------:R-:W-:-:S03]  /*06e0*/  @!P1 IMAD.MOV.U32 R9, RZ, RZ, R7 ;  /* 0x000000ffff099224 */ /* 0x000fc600078e0007 */
[----:B------:R-:W-:Y:S01]  /*06f0*/  SEL R8, R8, 0x2, P2 ;  /* 0x0000000208087807 */ /* 0x000fe20001000000 */
[----:B------:R0:W4:Y:S01]  /*0700*/  @!UP1 SYNCS.EXCH.64 URZ, [UR6+0xe8], UR4 ;  /* 0x0000e804063f95b2 */ /* 0x0001220008000100 */
[----:B------:R-:W-:Y:S01]  /*0710*/  NOP ;  /* 0x0000000000007918 */ /* 0x000fe20000000000 */
[----:B----4-:R-:W-:Y:S06]  /*0720*/  BAR.SYNC.DEFER_BLOCKING 0x0 ;  /* 0x0000000000007b1d */ /* 0x010fec0000010000 */
[----:B------:R-:W-:Y:S05]  /*0730*/  @!P3 BRA `(.L_x_4) ;  /* 0x0000002400b8b947 */ /* 0x000fea0003800000 */
[----:B------:R-:W-:-:S13]  /*0740*/  ISETP.GT.U32.AND P0, PT, R10, 0x1, PT ;  /* 0x000000010a00780c */ /* 0x000fda0003f04070 */
[----:B0-----:R-:W-:Y:S05]  /*0750*/  @P0 EXIT ;  /* 0x000000000000094d */ /* 0x001fea0003800000 */
[----:B------:R-:W-:Y:S01]  /*0760*/  ULDC.64 UR4, c[0x0][0x650] ;  /* 0x0001940000047ab9 */ /* 0x000fe20000000a00 */
[----:B------:R-:W-:Y:S01]  /*0770*/  PRMT R6, RZ, 0x7610, R6 ;  /* 0x00007610ff067816 */ /* 0x000fe20000000006 */
[----:B------:R-:W-:Y:S01]  /*0780*/  IMAD.MOV.U32 R10, RZ, RZ, -0x1 ;  /* 0xffffffffff0a7424 */ /* 0x000fe200078e00ff */
[----:B------:R-:W-:Y:S01]  /*0790*/  ISETP.GE.U32.AND P0, PT, R0, UR4, PT ;  /* 0x0000000400007c0c */ /* 0x000fe2000bf06070 */
[----:B------:R-:W-:Y:S02]  /*07a0*/  IMAD.MOV.U32 R7, RZ, RZ, -0x1 ;  /* 0xffffffffff077424 */ /* 0x000fe400078e00ff */
[----:B------:R-:W-:Y:S01]  /*07b0*/  IMAD.MOV.U32 R13, RZ, RZ, -0x1 ;  /* 0xffffffffff0d7424 */ /* 0x000fe200078e00ff */
[----:B------:R-:W-:-:S13]  /*07c0*/  ISETP.GE.U32.AND.EX P0, PT, R9, UR5, PT, P0 ;  /* 0x0000000509007c0c */ /* 0x000fda000bf06100 */
[----:B------:R-:W-:Y:S05]  /*07d0*/  @P0 BRA `(.L_x_5) ;  /* 0x0000000400600947 */ /* 0x000fea0003800000 */
[----:B------:R-:W0:Y:S01]  /*07e0*/  LDC.64 R18, c[0x0][0x628] ;  /* 0x00018a00ff127b82 */ /* 0x000e220000000a00 */
[----:B------:R-:W-:Y:S02]  /*07f0*/  IMAD.MOV.U32 R6, RZ, RZ, R0 ;  /* 0x000000ffff067224 */ /* 0x000fe400078e0000 */
[----:B------:R-:W-:-:S05]  /*0800*/  IMAD.MOV.U32 R7, RZ, RZ, R9 ;  /* 0x000000ffff077224 */ /* 0x000fca00078e0009 */
[----:B------:R-:W1:Y:S08]  /*0810*/  LDC R2, c[0x0][0x630] ;  /* 0x00018c00ff027b82 */ /* 0x000e700000000800 */
[----:B------:R-:W2:Y:S01]  /*0820*/  LDC.64 R20, c[0x0][0x620] ;  /* 0x00018800ff147b82 */ /* 0x000ea20000000a00 */
[----:B0-----:R-:W-:-:S04]  /*0830*/  ISETP.NE.U32.AND P0, PT, R18, RZ, PT ;  /* 0x000000ff1200720c */ /* 0x001fc80003f05070 */
[----:B------:R-:W-:-:S13]  /*0840*/  ISETP.NE.AND.EX P0, PT, R19, RZ, PT, P0 ;  /* 0x000000ff1300720c */ /* 0x000fda0003f05300 */
[----:B-12---:R-:W-:Y:S05]  /*0850*/  @!P0 BRA `(.L_x_6) ;  /* 0x0000000000288947 */ /* 0x006fea0003800000 */
[----:B------:R-:W0:Y:S02]  /*0860*/  LDC R13, c[0x0][0x634] ;  /* 0x00018d00ff0d7b82 */ /* 0x000e240000000800 */
[----:B0-----:R-:W-:-:S05]  /*0870*/  IADD3 R13, P0, R0, R13, RZ ;  /* 0x0000000d000d7210 */ /* 0x001fca0007f1e0ff */
[----:B------:R-:W-:-:S04]  /*0880*/  IMAD.X R17, RZ, RZ, R9, P0 ;  /* 0x000000ffff117224 */ /* 0x000fc800000e0609 */
[----:B------:R-:W-:-:S04]  /*0890*/  IMAD.WIDE.U32 R6, R17, R18, RZ ;  /* 0x0000001211067225 */ /* 0x000fc800078e00ff */
[----:B------:R-:W-:-:S04]  /*08a0*/  IMAD.WIDE.U32 R10, P0, R13, R19, R6 ;  /* 0x000000130d0a7225 */ /* 0x000fc80007800006 */
[----:B------:R-:W-:-:S04]  /*08b0*/  IMAD.WIDE.U32 R6, R13, R18, RZ ;  /* 0x000000120d067225 */ /* 0x000fc800078e00ff */
[----:B------:R-:W-:Y:S01]  /*08c0*/  IMAD.X R15, RZ, RZ, RZ, P0 ;  /* 0x000000ffff0f7224 */ /* 0x000fe200000e06ff */
[----:B------:R-:W-:Y:S01]  /*08d0*/  IADD3 RZ, P0, R7, R10, RZ ;  /* 0x0000000a07ff7210 */ /* 0x000fe20007f1e0ff */
[----:B------:R-:W-:-:S04]  /*08e0*/  IMAD.MOV.U32 R14, RZ, RZ, R11 ;  /* 0x000000ffff0e7224 */ /* 0x000fc800078e000b */
[----:B------:R-:W-:-:S08]  /*08f0*/  IMAD.WIDE.U32.X R6, R17, R19, R14, P0 ;  /* 0x0000001311067225 */ /* 0x000fd000000e040e */
.L_x_6:
[-CC-:B------:R-:W-:Y:S01]  /*0900*/  SHF.R.U64 R25, R6, R2.reuse, R7.reuse ;  /* 0x0000000206197219 */ /* 0x180fe20000001207 */
[----:B------:R-:W0:Y:S01]  /*0910*/  LDC R14, c[0x0][0x618] ;  /* 0x00018600ff0e7b82 */ /* 0x000e220000000800 */
[----:B------:R-:W-:Y:S01]  /*0920*/  SHF.R.U32.HI R5, RZ, R2, R7 ;  /* 0x00000002ff057219 */ /* 0x000fe20000011607 */
[----:B------:R-:W-:Y:S01]  /*0930*/  IMAD.MOV.U32 R6, RZ, RZ, R0 ;  /* 0x000000ffff067224 */ /* 0x000fe200078e0000 */
[----:B------:R-:W-:Y:S01]  /*0940*/  IADD3 R11, P0, RZ, -R25, RZ ;  /* 0x80000019ff0b7210 */ /* 0x000fe20007f1e0ff */
[----:B------:R-:W-:Y:S01]  /*0950*/  IMAD.MOV.U32 R7, RZ, RZ, R9 ;  /* 0x000000ffff077224 */ /* 0x000fe200078e0009 */
[----:B------:R-:W-:Y:S01]  /*0960*/  I2FP.F32.U32 R2, R4 ;  /* 0x0000000400027245 */ /* 0x000fe20000201000 */
[----:B------:R-:W-:Y:S02]  /*0970*/  ULDC UR4, c[0x0][0x150] ;  /* 0x0000540000047ab9 */ /* 0x000fe40000000800 */
[----:B------:R-:W1:Y:S01]  /*0980*/  LDC.64 R26, c[0x0][0x640] ;  /* 0x00019000ff1a7b82 */ /* 0x000e620000000a00 */
[----:B------:R-:W-:-:S02]  /*0990*/  IMAD.X R13, RZ, RZ, ~R5, P0 ;  /* 0x000000ffff0d7224 */ /* 0x000fc400000e0e05 */
[----:B------:R-:W-:Y:S01]  /*09a0*/  FMUL R2, R2, UR4 ;  /* 0x0000000402027c20 */ /* 0x000fe20008400000 */
[----:B------:R-:W-:Y:S01]  /*09b0*/  IMAD.WIDE.U32 R6, R11, R20, R6 ;  /* 0x000000140b067225 */ /* 0x000fe200078e0006 */
[----:B------:R-:W-:-:S03]  /*09c0*/  ULDC UR4, c[0x0][0x154] ;  /* 0x0000550000047ab9 */ /* 0x000fc60000000800 */
[----:B------:R-:W-:Y:S01]  /*09d0*/  IMAD R10, R13, R20, RZ ;  /* 0x000000140d0a7224 */ /* 0x000fe200078e02ff */
[----:B------:R-:W2:Y:S01]  /*09e0*/  LDC R5, c[0x0][0x144] ;  /* 0x00005100ff057b82 */ /* 0x000ea20000000800 */
[----:B------:R-:W3:Y:S01]  /*09f0*/  F2I.U32.TRUNC.NTZ R2, R2 ;  /* 0x0000000200027305 */ /* 0x000ee2000020f000 */
[----:B------:R-:W-:Y:S02]  /*0a00*/  IMAD.MOV.U32 R13, RZ, RZ, 0x1 ;  /* 0x00000001ff0d7424 */ /* 0x000fe400078e00ff */
[----:B------:R-:W-:-:S04]  /*0a10*/  IMAD R11, R11, R21, R10 ;  /* 0x000000150b0b7224 */ /* 0x000fc800078e020a */
[----:B------:R-:W4:Y:S01]  /*0a20*/  LDC R20, c[0x0][0x608] ;  /* 0x00018200ff147b82 */ /* 0x000f220000000800 */
[----:B------:R-:W-:-:S05]  /*0a30*/  IMAD.IADD R7, R7, 0x1, R11 ;  /* 0x0000000107077824 */ /* 0x000fca00078e020b */
[-CC-:B0-----:R-:W-:Y:S02]  /*0a40*/  SHF.R.U64 R18, R6, R14.reuse, R7.reuse ;  /* 0x0000000e06127219 */ /* 0x181fe40000001207 */
[----:B------:R-:W0:Y:S01]  /*0a50*/  LDC R24, c[0x0][0x658] ;  /* 0x00019600ff187b82 */ /* 0x000e220000000800 */
[----:B------:R-:W-:Y:S01]  /*0a60*/  I2FP.F32.U32 R6, R3 ;  /* 0x0000000300067245 */ /* 0x000fe20000201000 */
[----:B---3--:R-:W-:Y:S01]  /*0a70*/  IMAD.MOV R10, RZ, RZ, -R2 ;  /* 0x000000ffff0a7224 */ /* 0x008fe200078e0a02 */
[----:B-1----:R-:W-:Y:S02]  /*0a80*/  ISETP.NE.U32.AND P0, PT, R26, RZ, PT ;  /* 0x000000ff1a00720c */ /* 0x002fe40003f05070 */
[----:B------:R-:W-:Y:S01]  /*0a90*/  SHF.R.U32.HI R7, RZ, R14, R7 ;  /* 0x0000000eff077219 */ /* 0x000fe20000011607 */
[----:B------:R-:W-:Y:S01]  /*0aa0*/  FMUL R6, R6, UR4 ;  /* 0x0000000406067c20 */ /* 0x000fe20008400000 */
[----:B------:R-:W-:Y:S01]  /*0ab0*/  ISETP.NE.AND.EX P0, PT, R27, RZ, PT, P0 ;  /* 0x000000ff1b00720c */ /* 0x000fe20003f05300 */
[----:B------:R-:W1:Y:S01]  /*0ac0*/  LDC R16, c[0x0][0x148] ;  /* 0x00005200ff107b82 */ /* 0x000e620000000800 */
[----:B--2---:R-:W-:Y:S01]  /*0ad0*/  IMAD R2, R5, R10, R4 ;  /* 0x0000000a05027224 */ /* 0x004fe200078e0204 */
[----:B------:R2:W3:Y:S06]  /*0ae0*/  F2I.U32.TRUNC.NTZ R15, R6 ;  /* 0x00000006000f7305 */ /* 0x0004ec000020f000 */
[----:B------:R-:W1:Y:S01]  /*0af0*/  LDC R22, c[0x0][0x600] ;  /* 0x00018000ff167b82 */ /* 0x000e620000000800 */
[----:B----4-:R-:W-:-:S02]  /*0b00*/  SHF.R.U64 R29, R18, R20, R7 ;  /* 0x00000014121d7219 */ /* 0x010fc40000001207 */
[----:B------:R-:W-:Y:S01]  /*0b10*/  SHF.R.U32.HI R5, RZ, R20, R7 ;  /* 0x00000014ff057219 */ /* 0x000fe20000011607 */
[----:B------:R-:W-:-:S04]  /*0b20*/  IMAD.MOV.U32 R7, RZ, RZ, -0x1 ;  /* 0xffffffffff077424 */ /* 0x000fc800078e00ff */
[----:B------:R-:W4:Y:S01]  /*0b30*/  LDC R19, c[0x0][0x648] ;  /* 0x00019200ff137b82 */ /* 0x000f220000000800 */
[-C--:B0-----:R-:W-:Y:S02]  /*0b40*/  SHF.L.U32 R4, R7, R24.reuse, RZ ;  /* 0x0000001807047219 */ /* 0x081fe400000006ff */
[--C-:B------:R-:W-:Y:S02]  /*0b50*/  SHF.R.U64 R20, R29, R24, R5.reuse ;  /* 0x000000181d147219 */ /* 0x100fe40000001205 */
[----:B------:R-:W-:Y:S02]  /*0b60*/  LOP3.LUT R14, RZ, R4, RZ, 0x33, !PT ;  /* 0x00000004ff0e7212 */ /* 0x000fe400078e33ff */
[-C--:B------:R-:W-:Y:S01]  /*0b70*/  SHF.R.U32.HI R5, RZ, R24.reuse, R5 ;  /* 0x00000018ff057219 */ /* 0x080fe20000011605 */
[----:B------:R-:W0:Y:S01]  /*0b80*/  LDC R21, c[0x0][0x638] ;  /* 0x00018e00ff157b82 */ /* 0x000e220000000800 */
[----:B------:R-:W-:Y:S01]  /*0b90*/  SHF.L.U32 R13, R13, R24, RZ ;  /* 0x000000180d0d7219 */ /* 0x000fe200000006ff */
[----:B------:R-:W-:-:S06]  /*0ba0*/  IMAD.MOV.U32 R4, RZ, RZ, R20 ;  /* 0x000000ffff047224 */ /* 0x000fcc00078e0014 */
[----:B------:R-:W0:Y:S01]  /*0bb0*/  LDC R23, c[0x0][0x610] ;  /* 0x00018400ff177b82 */ /* 0x000e220000000800 */
[----:B--23--:R-:W-:Y:S05]  /*0bc0*/  @!P0 BRA `(.L_x_7) ;  /* 0x0000000000288947 */ /* 0x00cfea0003800000 */
[----:B------:R-:W2:Y:S02]  /*0bd0*/  LDC R11, c[0x0][0x64c] ;  /* 0x00019300ff0b7b82 */ /* 0x000ea40000000800 */
[----:B--2---:R-:W-:-:S05]  /*0be0*/  IADD3 R11, P0, R20, R11, RZ ;  /* 0x0000000b140b7210 */ /* 0x004fca0007f1e0ff */
        /* <DEDUP_REMOVED lines=8> */
.L_x_7:
[----:B----4-:R-:W-:Y:S01]  /*0c70*/  SHF.R.U64 R4, R4, R19, R5 ;  /* 0x0000001304047219 */ /* 0x010fe20000001205 */
[----:B-1----:R-:W-:Y:S01]  /*0c80*/  VIADD R5, R22, 0xffffffff ;  /* 0xffffffff16057836 */ /* 0x002fe20000000000 */
[----:B------:R-:W-:Y:S01]  /*0c90*/  LOP3.LUT R14, R29, R14, RZ, 0xc0, !PT ;  /* 0x0000000e1d0e7212 */ /* 0x000fe200078ec0ff */
[----:B------:R-:W-:Y:S02]  /*0ca0*/  IMAD.MOV R15, RZ, RZ, -R15 ;  /* 0x000000ffff0f7224 */ /* 0x000fe400078e0a0f */
[----:B------:R-:W-:Y:S01]  /*0cb0*/  IMAD.MOV R6, RZ, RZ, -R4 ;  /* 0x000000ffff067224 */ /* 0x000fe200078e0a04 */
[----:B------:R-:W-:Y:S01]  /*0cc0*/  LOP3.LUT R5, R18, R5, RZ, 0xc0, !PT ;  /* 0x0000000512057212 */ /* 0x000fe200078ec0ff */
[----:B------:R-:W-:Y:S02]  /*0cd0*/  @P1 IMAD R2, R16, R15, R3 ;  /* 0x0000000f10021224 */ /* 0x000fe400078e0203 */
[----:B------:R-:W-:Y:S02]  /*0ce0*/  IMAD R13, R13, R4, R14 ;  /* 0x000000040d0d7224 */ /* 0x000fe400078e020e */
[----:B0-----:R-:W-:-:S02]  /*0cf0*/  IMAD R3, R6, R21, R20 ;  /* 0x0000001506037224 */ /* 0x001fc400078e0214 */
[----:B------:R-:W-:Y:S02]  /*0d00*/  IMAD R2, R13, R23, R2 ;  /* 0x000000170d027224 */ /* 0x000fe400078e0202 */
[----:B------:R-:W-:Y:S02]  /*0d10*/  IMAD R3, R3, R22, R5 ;  /* 0x0000001603037224 */ /* 0x000fe400078e0205 */
[----:B------:R-:W-:Y:S02]  /*0d20*/  IMAD.MOV.U32 R6, RZ, RZ, 0x1 ;  /* 0x00000001ff067424 */ /* 0x000fe400078e00ff */
[----:B------:R-:W-:Y:S01]  /*0d30*/  IMAD.MOV.U32 R13, RZ, RZ, R25 ;  /* 0x000000ffff0d7224 */ /* 0x000fe200078e0019 */
[----:B------:R-:W-:Y:S02]  /*0d40*/  SEL R7, R3, R2, !P1 ;  /* 0x0000000203077207 */ /* 0x000fe40004800000 */
[----:B------:R-:W-:-:S07]  /*0d50*/  SEL R10, R2, R3, !P1 ;  /* 0x00000003020a7207 */ /* 0x000fce0004800000 */
.L_x_5:
[----:B------:R-:W-:-:S08]  /*0d60*/  NOP ;  /* 0x0000000000007918 */ /* 0x000fd00000000000 */
[----:B------:R-:W0:Y:S02]  /*0d70*/  USETMAXREG.TRY_ALLOC.CTAPOOL UP0, 0xe8 ;  /* 0x000000e8000079c8 */ /* 0x000e240008000600 */
[----:B0-----:R-:W-:-:S13]  /*0d80*/  PLOP3.LUT P0, PT, PT, PT, UP0, 0x80, 0x0 ;  /* 0x000000000000781c */ /* 0x001fda0003f0f008 */
[----:B------:R-:W-:Y:S05]  /*0d90*/  @!P0 BRA `(.L_x_5) ;  /* 0xfffffffc00f08947 */ /* 0x000fea000383ffff */
[----:B------:R-:W-:Y:S01]  /*0da0*/  ULDC.64 UR4, c[0x0][0x598] ;  /* 0x0001660000047ab9 */ /* 0x000fe20000000a00 */
[----:B------:R-:W-:Y:S01]  /*0db0*/  ULDC.64 UR16, c[0x0][0x208] ;  /* 0x0000820000107ab9 */ /* 0x000fe20000000a00 */
[----:B------:R-:W-:-:S04]  /*0dc0*/  ISETP.NE.U32.AND P0, PT, RZ, UR4, PT ;  /* 0x00000004ff007c0c */ /* 0x000fc8000bf05070 */
[----:B------:R-:W-:-:S13]  /*0dd0*/  ISETP.NE.AND.EX P0, PT, RZ, UR5, PT, P0 ;  /* 0x00000005ff007c0c */ /* 0x000fda000bf05300 */
[----:B------:R-:W-:Y:S05]  /*0de0*/  @!P0 BRA `(.L_x_8) ;  /* 0x00000000001c8947 */ /* 0x000fea0003800000 */
[----:B------:R-:W0:Y:S02]  /*0df0*/  LDC.64 R2, c[0x0][0x598] ;  /* 0x00016600ff027b82 */ /* 0x000e240000000a00 */
[----:B0-----:R-:W2:Y:S02]  /*0e00*/  LDG.E.64 R2, desc[UR16][R2.64] ;  /* 0x0000001002027981 */ /* 0x001ea4000c1e1b00 */
[----:B--2---:R-:W-:-:S04]  /*0e10*/  ISETP.NE.U32.AND P0, PT, R2, RZ, PT ;  /* 0x000000ff0200720c */ /* 0x004fc80003f05070 */
[----:B------:R-:W-:-:S13]  /*0e20*/  ISETP.NE.AND.EX P0, PT, R3, RZ, PT, P0 ;  /* 0x000000ff0300720c */ /* 0x000fda0003f05300 */
[----:B------:R-:W-:Y:S05]  /*0e30*/  @!P0 BRA `(.L_x_8) ;  /* 0x0000000000088947 */ /* 0x000fea0003800000 */
[----:B------:R0:W5:Y:S01]  /*0e40*/  LD.E R2, desc[UR16][R2.64] ;  /* 0x0000001002027980 */ /* 0x000162000c101900 */
[----:B------:R-:W-:Y:S05]  /*0e50*/  BRA `(.L_x_9) ;  /* 0x0000000000207947 */ /* 0x000fea0003800000 */
.L_x_8:
[----:B------:R-:W-:Y:S02]  /*0e60*/  ULDC.64 UR4, c[0x0][0x588] ;  /* 0x0001620000047ab9 */ /* 0x000fe40000000a00 */
[----:B------:R-:W-:-:S04]  /*0e70*/  ISETP.NE.U32.AND P0, PT, RZ, UR4, PT ;  /* 0x00000004ff007c0c */ /* 0x000fc8000bf05070 */
[----:B------:R-:W-:-:S13]  /*0e80*/  ISETP.NE.AND.EX P0, PT, RZ, UR5, PT, P0 ;  /* 0x00000005ff007c0c */ /* 0x000fda000bf05300 */
[----:B------:R-:W-:Y:S05]  /*0e90*/  @!P0 BRA `(.L_x_10) ;  /* 0x00000000000c8947 */ /* 0x000fea0003800000 */
[----:B------:R-:W0:Y:S02]  /*0ea0*/  LDC.64 R2, c[0x0][0x588] ;  /* 0x00016200ff027b82 */ /* 0x000e240000000a00 */
[----:B0-----:R1:W5:Y:S01]  /*0eb0*/  LDG.E R2, desc[UR16][R2.64] ;  /* 0x0000001002027981 */ /* 0x001362000c1e1900 */
[----:B------:R-:W-:Y:S05]  /*0ec0*/  BRA `(.L_x_9) ;  /* 0x0000000000047947 */ /* 0x000fea0003800000 */
.L_x_10:
[----:B------:R-:W2:Y:S02]  /*0ed0*/  LDC R2, c[0x0][0x580] ;  /* 0x00016000ff027b82 */ /* 0x000ea40000000800 */
.L_x_9:
[----:B------:R-:W-:Y:S02]  /*0ee0*/  ULDC.64 UR4, c[0x0][0x5a0] ;  /* 0x0001680000047ab9 */ /* 0x000fe40000000a00 */
[----:B------:R-:W-:-:S04]  /*0ef0*/  ISETP.NE.U32.AND P0, PT, RZ, UR4, PT ;  /* 0x00000004ff007c0c */ /* 0x000fc8000bf05070 */
[----:B------:R-:W-:-:S13]  /*0f00*/  ISETP.NE.AND.EX P0, PT, RZ, UR5, PT, P0 ;  /* 0x00000005ff007c0c */ /* 0x000fda000bf05300 */
[----:B------:R-:W-:Y:S05]  /*0f10*/  @!P0 BRA `(.L_x_11) ;  /* 0x00000000001c8947 */ /* 0x000fea0003800000 */
[----:B------:R-:W3:Y:S02]  /*0f20*/  LDC.64 R4, c[0x0][0x5a0] ;  /* 0x00016800ff047b82 */ /* 0x000ee40000000a00 */
[----:B---3--:R-:W3:Y:S02]  /*0f30*/  LDG.E.64 R4, desc[UR16][R4.64] ;  /* 0x0000001004047981 */ /* 0x008ee4000c1e1b00 */
[----:B---3--:R-:W-:-:S04]  /*0f40*/  ISETP.NE.U32.AND P0, PT, R4, RZ, PT ;  /* 0x000000ff0400720c */ /* 0x008fc80003f05070 */
[----:B------:R-:W-:-:S13]  /*0f50*/  ISETP.NE.AND.EX P0, PT, R5, RZ, PT, P0 ;  /* 0x000000ff0500720c */ /* 0x000fda0003f05300 */
[----:B------:R-:W-:Y:S05]  /*0f60*/  @!P0 BRA `(.L_x_11) ;  /* 0x0000000000088947 */ /* 0x000fea0003800000 */
[----:B01----:R0:W5:Y:S01]  /*0f70*/  LD.E R3, desc[UR16][R4.64] ;  /* 0x0000001004037980 */ /* 0x003162000c101900 */
[----:B------:R-:W-:Y:S05]  /*0f80*/  BRA `(.L_x_12) ;  /* 0x0000000000207947 */ /* 0x000fea0003800000 */
.L_x_11:
[----:B------:R-:W-:Y:S02]  /*0f90*/  ULDC.64 UR4, c[0x0][0x590] ;  /* 0x0001640000047ab9 */ /* 0x000fe40000000a00 */
[----:B------:R-:W-:-:S04]  /*0fa0*/  ISETP.NE.U32.AND P0, PT, RZ, UR4, PT ;  /* 0x00000004ff007c0c */ /* 0x000fc8000bf05070 */
[----:B------:R-:W-:-:S13]  /*0fb0*/  ISETP.NE.AND.EX P0, PT, RZ, UR5, PT, P0 ;  /* 0x00000005ff007c0c */ /* 0x000fda000bf05300 */
[----:B------:R-:W-:Y:S05]  /*0fc0*/  @!P0 BRA `(.L_x_13) ;  /* 0x00000000000c8947 */ /* 0x000fea0003800000 */
[----:B------:R-:W0:Y:S02]  /*0fd0*/  LDC.64 R4, c[0x0][0x590] ;  /* 0x00016400ff047b82 */ /* 0x000e240000000a00 */
[----:B01----:R1:W5:Y:S01]  /*0fe0*/  LDG.E R3, desc[UR16][R4.64] ;  /* 0x0000001004037981 */ /* 0x003362000c1e1900 */
[----:B------:R-:W-:Y:S05]  /*0ff0*/  BRA `(.L_x_12) ;  /* 0x0000000000047947 */ /* 0x000fea0003800000 */
.L_x_13:
[----:B01----:R-:W3:Y:S02]  /*1000*/  LDC R3, c[0x0][0x584] ;  /* 0x00016100ff037b82 */ /* 0x003ee40000000800 */
.L_x_12:
[----:B------:R-:W-:-:S13]  /*1010*/  LOP3.LUT P0, RZ, R6, 0xff, RZ, 0xc0, !PT ;  /* 0x000000ff06ff7812 */ /* 0x000fda000780c0ff */
[----:B------:R-:W-:Y:S05]  /*1020*/  @!P0 EXIT ;  /* 0x000000000000894d */ /* 0x000fea0003800000 */
[----:B------:R-:W-:Y:S01]  /*1030*/  ULDC UR4, c[0x0][0x28c] ;  /* 0x0000a30000047ab9 */ /* 0x000fe20000000800 */
[----:B------:R-:W-:Y:S01]  /*1040*/  LOP3.LUT R31, R8, 0x1, RZ, 0xfc, !PT ;  /* 0x00000001081f7812 */ /* 0x000fe200078efcff */
[----:B------:R-:W-:-:S04]  /*1050*/  UIADD3 UR4, UR4, 0x7f, URZ ;  /* 0x0000007f04047890 */ /* 0x000fc8000fffe03f */
[----:B------:R-:W-:-:S04]  /*1060*/  USHF.R.S32.HI UR5, URZ, 0x1f, UR4 ;  /* 0x0000001f3f057899 */ /* 0x000fc80008011404 */
[----:B------:R-:W-:-:S03]  /*1070*/  ULEA.HI UR5, UR5, UR4, URZ, 0x7 ;  /* 0x0000000405057291 */ /* 0x000fc6000f8f383f */
[----:B------:R-:W-:Y:S01]  /*1080*/  UMOV UR4, URZ ;  /* 0x0000003f00047c82 */ /* 0x000fe20008000000 */
[----:B------:R-:W-:-:S03]  /*1090*/  USHF.R.S32.HI UR9, URZ, 0x7, UR5 ;  /* 0x000000073f097899 */ /* 0x000fc60008011405 */
[----:B------:R-:W-:-:S09]  /*10a0*/  UMOV UR5, URZ ;  /* 0x0000003f00057c82 */ /* 0x000fd20008000000 */
.L_x_46:
[----:B01----:R-:W-:Y:S01]  /*10b0*/  LOP3.LUT R4, R12, 0x80, RZ, 0xc0, !PT ;  /* 0x000000800c047812 */ /* 0x003fe200078ec0ff */
[----:B------:R-:W0:Y:S01]  /*10c0*/  S2UR UR8, SR_CgaCtaId ;  /* 0x00000000000879c3 */ /* 0x000e220000008800 */
[----:B------:R-:W-:Y:S01]  /*10d0*/  UMOV UR10, 0x400 ;  /* 0x00000400000a7882 */ /* 0x000fe20000000000 */
[----:B------:R-:W-:Y:S01]  /*10e0*/  UMOV UR18, UR5 ;  /* 0x0000000500127c82 */ /* 0x000fe20008000000 */
[----:B------:R-:W-:Y:S02]  /*10f0*/  SHF.R.U32.HI R4, RZ, 0x7, R4 ;  /* 0x00000007ff047819 */ /* 0x000fe40000011604 */
[----:B------:R-:W-:Y:S02]  /*1100*/  CS2R R18, SRZ ;  /* 0x0000000000127805 */ /* 0x000fe4000001ff00 */
[----:B------:R-:W-:Y:S01]  /*1110*/  CS2R R20, SRZ ;  /* 0x0000000000147805 */ /* 0x000fe2000001ff00 */
[----:B------:R-:W-:Y:S01]  /*1120*/  IMAD.U32 R11, RZ, RZ, UR4 ;  /* 0x00000004ff0b7e24 */ /* 0x000fe2000f8e00ff */
[----:B------:R-:W-:Y:S01]  /*1130*/  CS2R R24, SRZ ;  /* 0x0000000000187805 */ /* 0x000fe2000001ff00 */
[----:B------:R-:W1:Y:S01]  /*1140*/  LDC R5, c[0x0][0x28c] ;  /* 0x0000a300ff057b82 */ /* 0x000e620000000800 */
[----:B------:R-:W4:Y:S01]  /*1150*/  SHFL.IDX PT, R4, R4, RZ, 0x1f ;  /* 0x00001fff04047589 */ /* 0x000f2200000e0000 */
[----:B------:R-:W-:Y:S01]  /*1160*/  CS2R R26, SRZ ;  /* 0x00000000001a7805 */ /* 0x000fe2000001ff00 */
[----:B0-----:R-:W-:Y:S01]  /*1170*/  ULEA UR10, UR8, UR10, 0x18 ;  /* 0x0000000a080a7291 */ /* 0x001fe2000f8ec03f */
[----:B-1----:R-:W-:-:S02]  /*1180*/  ISETP.GE.AND P0, PT, R5, 0x1, PT ;  /* 0x000000010500780c */ /* 0x002fc40003f06270 */
[----:B----4-:R-:W-:-:S13]  /*1190*/  R2UR UR6, R4 ;  /* 0x00000000040672ca */ /* 0x010fda00000e0000 */
[----:B------:R-:W-:-:S04]  /*11a0*/  ULEA.HI UR7, UR6, UR6, URZ, 0x1 ;  /* 0x0000000606077291 */ /* 0x000fc8000f8f083f */
[----:B------:R-:W-:-:S04]  /*11b0*/  ULOP3.LUT UR7, UR7, 0x7fffe, URZ, 0xc0, !UPT ;  /* 0x0007fffe07077892 */ /* 0x000fc8000f8ec03f */
[----:B------:R-:W-:-:S03]  /*11c0*/  UIADD3 UR7, UR6, -UR7, URZ ;  /* 0x8000000706077290 */ /* 0x000fc6000fffe03f */
[----:B------:R-:W-:Y:S01]  /*11d0*/  UMOV UR6, URZ ;  /* 0x0000003f00067c82 */ /* 0x000fe20008000000 */
[----:B------:R-:W-:-:S04]  /*11e0*/  ULEA UR7, UR7, UR10, 0xd ;  /* 0x0000000a07077291 */ /* 0x000fc8000f8e683f */
[----:B------:R-:W-:-:S03]  /*11f0*/  UIADD3 UR8, UR7, 0x180, URZ ;  /* 0x0000018007087890 */ /* 0x000fc6000fffe03f */
[----:B------:R-:W-:Y:S01]  /*1200*/  UMOV UR7, URZ ;  /* 0x0000003f00077c82 */ /* 0x000fe20008000000 */
[----:B------:R-:W-:-:S04]  /*1210*/  USHF.R.U32.HI UR8, URZ, 0x4, UR8 ;  /* 0x000000043f087899 */ /* 0x000fc80008011608 */
[----:B------:R-:W-:-:S03]  /*1220*/  ULOP3.LUT UR11, UR8, 0x3fff, URZ, 0xc0, !UPT ;  /* 0x00003fff080b7892 */ /* 0x000fc6000f8ec03f */
[----:B------:R-:W-:Y:S01]  /*1230*/  UMOV UR8, URZ ;  /* 0x0000003f00087c82 */ /* 0x000fe20008000000 */
[----:B-----5:R-:W-:Y:S08]  /*1240*/  @!P0 BRA `(.L_x_14) ;  /* 0x0000000000f48947 */ /* 0x020ff00003800000 */
[----:B------:R-:W-:-:S13]  /*1250*/  ISETP.NE.AND P2, PT, R31, 0x3, PT ;  /* 0x000000031f00780c */ /* 0x000fda0003f45270 */
[----:B------:R-:W-:Y:S05]  /*1260*/  @!P2 BRA `(.L_x_15) ;  /* 0x000000000004a947 */ /* 0x000fea0003800000 */
[----:B------:R-:W-:Y:S01]  /*1270*/  BPT.TRAP 0x1 ;  /* 0x000000040000795c */ /* 0x000fe20000300000 */
.L_x_15:
[----:B------:R-:W-:Y:S01]  /*1280*/  ULEA UR6, UR5, UR10, 0x3 ;  /* 0x0000000a05067291 */ /* 0x000fe2000f8e183f */
[----:B------:R-:W-:-:S05]  /*1290*/  IMAD.U32 R4, RZ, RZ, UR4 ;  /* 0x00000004ff047e24 */ /* 0x000fca000f8e00ff */
[----:B------:R-:W-:-:S04]  /*12a0*/  SHF.L.U32 R4, R4, 0x1f, RZ ;  /* 0x0000001f04047819 */ /* 0x000fc800000006ff */
[----:B------:R0:W1:Y:S01]  /*12b0*/  SYNCS.PHASECHK.TRANS64.TRYWAIT P0, [UR6], R4 ;  /* 0x00000004ff0075a7 */ /* 0x0000620008000146 */
[----:B------:R-:W-:Y:S05]  /*12c0*/  @!P2 BRA `(.L_x_16) ;  /* 0x000000000004a947 */ /* 0x000fea0003800000 */
[----:B------:R-:W-:Y:S01]  /*12d0*/  BPT.TRAP 0x1 ;  /* 0x000000040000795c */ /* 0x000fe20000300000 */
.L_x_16:
[----:B-1----:R-:W-:Y:S05]  /*12e0*/  @P0 BRA `(.L_x_17) ;  /* 0x0000000000080947 */ /* 0x002fea0003800000 */
[----:B------:R-:W1:Y:S02]  /*12f0*/  SYNCS.PHASECHK.TRANS64.TRYWAIT P0, [UR6], R4 ;  /* 0x00000004ff0075a7 */ /* 0x000e640008000146 */
[----:B-1----:R-:W-:Y:S05]  /*1300*/  @!P0 BRA `(.L_x_18) ;  /* 0x00000034009c8947 */ /* 0x002fea0003800000 */
.L_x_17:
[----:B------:R-:W-:Y:S01]  /*1310*/  UIADD3 UR6, UR10, 0x34180, URZ ;  /* 0x000341800a067890 */ /* 0x000fe2000fffe03f */
[----:B------:R-:W-:Y:S01]  /*1320*/  WARPGROUP.ARRIVE ;  /* 0x00000000000079c5 */ /* 0x000fe20000000000 */
[----:B------:R-:W-:Y:S01]  /*1330*/  ULOP3.LUT UR8, UR11, 0x10000, URZ, 0xfc, !UPT ;  /* 0x000100000b087892 */ /* 0x000fe2000f8efc3f */
[----:B------:R-:W-:Y:S01]  /*1340*/  CS2R R18, SRZ ;  /* 0x0000000000127805 */ /* 0x000fe2000001ff00 */
[----:B------:R-:W-:Y:S01]  /*1350*/  USHF.R.U32.HI UR6, URZ, 0x4, UR6 ;  /* 0x000000043f067899 */ /* 0x000fe20008011606 */
[----:B------:R-:W-:Y:S01]  /*1360*/  CS2R R20, SRZ ;  /* 0x0000000000147805 */ /* 0x000fe2000001ff00 */
[----:B------:R-:W-:Y:S01]  /*1370*/  UMOV UR13, 0x40000040 ;  /* 0x40000040000d7882 */ /* 0x000fe20000000000 */
[----:B------:R-:W-:Y:S01]  /*1380*/  UMOV UR15, 0x40000000 ;  /* 0x40000000000f7882 */ /* 0x000fe20000000000 */
[----:B------:R-:W-:-:S04]  /*1390*/  ULOP3.LUT UR6, UR6, 0x3fff, URZ, 0xc0, !UPT ;  /* 0x00003fff06067892 */ /* 0x000fc8000f8ec03f */
[----:B------:R-:W-:Y:S02]  /*13a0*/  ULOP3.LUT UR7, UR6, 0x10000, URZ, 0xfc, !UPT ;  /* 0x0001000006077892 */ /* 0x000fe4000f8efc3f */
[----:B------:R-:W-:Y:S02]  /*13b0*/  ULEA UR6, UR5, UR8, 0xa ;  /* 0x0000000805067291 */ /* 0x000fe4000f8e503f */
[----:B------:R-:W-:-:S05]  /*13c0*/  ULEA UR7, UR5, UR7, 0x6 ;  /* 0x0000000705077291 */ /* 0x000fca000f8e303f */
[----:B------:R-:W-:Y:S02]  /*13d0*/  UMOV UR12, UR6 ;  /* 0x00000006000c7c82 */ /* 0x000fe40008000000 */
[----:B------:R-:W-:Y:S02]  /*13e0*/  UMOV UR14, UR7 ;  /* 0x00000007000e7c82 */ /* 0x000fe40008000000 */
[----:B------:R-:W-:Y:S01]  /*13f0*/  QGMMA.64x8x32.F32.E4M3.E4M3 R24, gdesc[UR12], RZ, !UPT ;  /* 0x000000000c1879f3 */ /* 0x000fe2000c7008ff */
[----:B------:R-:W-:Y:S02]  /*1400*/  UIADD3 UR12, UR6, 0x2, URZ ;  /* 0x00000002060c7890 */ /* 0x000fe4000fffe03f */
[----:B------:R-:W-:Y:S01]  /*1410*/  UIADD3 UR14, UR7, 0x2, URZ ;  /* 0x00000002070e7890 */ /* 0x000fe2000fffe03f */
[----:B------:R-:W-:Y:S01]  /*1420*/  UMOV UR13, 0x40000040 ;  /* 0x40000040000d7882 */ /* 0x000fe20000000000 */
[----:B------:R-:W-:-:S07]  /*1430*/  UMOV UR15, 0x40000000 ;  /* 0x40000000000f7882 */ /* 0x000fce0000000000 */
[----:B------:R-:W-:Y:S01]  /*1440*/  QGMMA.64x8x32.F32.E4M3.E4M3 R24, gdesc[UR12], R24 ;  /* 0x000000000c1879f3 */ /* 0x000fe20008700818 */
[----:B------:R-:W-:Y:S02]  /*1450*/  UIADD3 UR12, UR6, 0x4, URZ ;  /* 0x00000004060c7890 */ /* 0x000fe4000fffe03f */
[----:B------:R-:W-:Y:S01]  /*1460*/  UIADD3 UR14, UR7, 0x4, URZ ;  /* 0x00000004070e7890 */ /* 0x000fe2000fffe03f */
[----:B------:R-:W-:Y:S01]  /*1470*/  UMOV UR13, 0x40000040 ;  /* 0x40000040000d7882 */ /* 0x000fe20000000000 */
[----:B------:R-:W-:-:S07]  /*1480*/  UMOV UR15, 0x40000000 ;  /* 0x40000000000f7882 */ /* 0x000fce0000000000 */
[----:B------:R-:W-:Y:S01]  /*1490*/  QGMMA.64x8x32.F32.E4M3.E4M3 R24, gdesc[UR12], R24 ;  /* 0x000000000c1879f3 */ /* 0x000fe20008700818 */
[----:B------:R-:W-:Y:S02]  /*14a0*/  UIADD3 UR12, UR6, 0x6, URZ ;  /* 0x00000006060c7890 */ /* 0x000fe4000fffe03f */
[----:B------:R-:W-:Y:S01]  /*14b0*/  UIADD3 UR14, UR7, 0x6, URZ ;  /* 0x00000006070e7890 */ /* 0x000fe2000fffe03f */
[----:B------:R-:W-:Y:S01]  /*14c0*/  ULDC UR6, c[0x0][0x50c] ;  /* 0x0001430000067ab9 */ /* 0x000fe20000000800 */
[----:B------:R-:W-:Y:S01]  /*14d0*/  UMOV UR13, 0x40000040 ;  /* 0x40000040000d7882 */ /* 0x000fe20000000000 */
[----:B------:R-:W-:Y:S01]  /*14e0*/  UISETP.NE.AND UP0, UPT, UR6, 0x4, UPT ;  /* 0x000000040600788c */ /* 0x000fe2000bf05270 */
[----:B------:R-:W-:Y:S02]  /*14f0*/  UMOV UR15, 0x40000000 ;  /* 0x40000000000f7882 */ /* 0x000fe40000000000 */
[----:B------:R-:W-:Y:S01]  /*1500*/  UMOV UR6, 0x4 ;  /* 0x0000000400067882 */ /* 0x000fe20000000000 */
[----:B------:R-:W-:-:S06]  /*1510*/  USEL UR7, URZ, 0x1, UP0 ;  /* 0x000000013f077887 */ /* 0x000fcc0008000000 */
[----:B------:R-:W-:Y:S01]  /*1520*/  ISETP.NE.AND P0, PT, RZ, UR7, PT ;  /* 0x00000007ff007c0c */ /* 0x000fe2000bf05270 */
[----:B------:R-:W-:-:S12]  /*1530*/  QGMMA.64x8x32.F32.E4M3.E4M3 R24, gdesc[UR12], R24, gsb0 ;  /* 0x000000000c1879f3 */ /* 0x000fd80008000818 */
[----:B------:R-:W-:Y:S05]  /*1540*/  @!P0 BRA `(.L_x_19) ;  /* 0x0000000000188947 */ /* 0x000fea0003800000 */
[----:B------:R-:W-:Y:S02]  /*1550*/  WARPGROUP.DEPBAR.LE gsb0, 0x0 ;  /* 0x00008000000079c5 */ /* 0x000fe40000010000 */
[----:B------:R-:W-:-:S01]  /*1560*/  FADD R21, RZ, R24 ;  /* 0x00000018ff157221 */ /* 0x000fc20000000000 */
[----:B------:R-:W-:Y:S01]  /*1570*/  FADD R20, RZ, R25 ;  /* 0x00000019ff147221 */ /* 0x000fe20000000000 */
[----:B------:R-:W-:-:S01]  /*1580*/  FADD R19, RZ, R26 ;  /* 0x0000001aff137221 */ /* 0x000fc20000000000 */
[----:B------:R-:W-:Y:S01]  /*1590*/  FADD R18, RZ, R27 ;  /* 0x0000001bff127221 */ /* 0x000fe20000000000 */
[----:B------:R-:W-:-:S06]  /*15a0*/  UMOV UR6, URZ ;  /* 0x0000003f00067c82 */ /* 0x000fcc0008000000 */
.L_x_19:
[----:B------:R-:W-:-:S04]  /*15b0*/  UIADD3 UR18, UR5, 0x1, URZ ;  /* 0x0000000105127890 */ /* 0x000fc8000fffe03f */
[----:B------:R-:W-:-:S04]  /*15c0*/  UISETP.NE.AND UP0, UPT, UR18, 0xd, UPT ;  /* 0x0000000d1200788c */ /* 0x000fc8000bf05270 */
[----:B------:R-:W-:Y:S02]  /*15d0*/  USEL UR8, URZ, 0x1, UP0 ;  /* 0x000000013f087887 */ /* 0x000fe40008000000 */
[----:B------:R-:W-:Y:S02]  /*15e0*/  USEL UR18, UR18, URZ, UP0 ;  /* 0x0000003f12127287 */ /* 0x000fe40008000000 */
[----:B------:R-:W-:-:S06]  /*15f0*/  ULOP3.LUT UR8, UR4, UR8, URZ, 0x3c, !UPT ;  /* 0x0000000804087292 */ /* 0x000fcc000f8e3c3f */
[----:B------:R-:W-:Y:S01]  /*1600*/  IMAD.U32 R11, RZ, RZ, UR8 ;  /* 0x00000008ff0b7e24 */ /* 0x000fe2000f8e00ff */
[----:B------:R-:W-:-:S06]  /*1610*/  UMOV UR8, 0x1 ;  /* 0x0000000100087882 */ /* 0x000fcc0000000000 */
.L_x_14:
[----:B------:R-:W-:-:S04]  /*1620*/  UISETP.LT.AND UP0, UPT, UR9, 0x1, UPT ;  /* 0x000000010900788c */ /* 0x000fc8000bf01270 */
[----:B------:R-:W-:-:S04]  /*1630*/  USEL UR12, UR9, 0x1, UP0 ;  /* 0x00000001090c7887 */ /* 0x000fc80008000000 */
[----:B------:R-:W-:-:S04]  /*1640*/  UIADD3 UR12, UR9, -UR12, URZ ;  /* 0x8000000c090c7290 */ /* 0x000fc8000fffe03f */
[----:B------:R-:W-:-:S06]  /*1650*/  UISETP.GE.AND UP0, UPT, UR12, 0x1, UPT ;  /* 0x000000010c00788c */ /* 0x000fcc000bf06270 */
[----:B------:R-:W-:-:S13]  /*1660*/  PLOP3.LUT P0, PT, PT, PT, UP0, 0x80, 0x0 ;  /* 0x000000000000781c */ /* 0x000fda0003f0f008 */
[----:B------:R-:W-:Y:S05]  /*1670*/  @!P0 BRA `(.L_x_20) ;  /* 0x0000000400448947 */ /* 0x000fea0003800000 */
[----:B01----:R-:W-:Y:S01]  /*1680*/  IMAD.U32 R4, RZ, RZ, UR12 ;  /* 0x0000000cff047e24 */ /* 0x003fe2000f8e00ff */
[----:B------:R-:W-:Y:S01]  /*1690*/  UMOV UR19, UR5 ;  /* 0x0000000500137c82 */ /* 0x000fe20008000000 */
[----:B------:R-:W-:-:S05]  /*16a0*/  ULDC UR20, c[0x0][0x50c] ;  /* 0x0001430000147ab9 */ /* 0x000fca0000000800 */
.L_x_28:
[----:B------:R-:W-:-:S13]  /*16b0*/  ISETP.NE.AND P2, PT, R31, 0x3, PT ;  /* 0x000000031f00780c */ /* 0x000fda0003f45270 */
[----:B01----:R-:W-:Y:S05]  /*16c0*/  @!P2 BRA `(.L_x_21) ;  /* 0x000000000004a947 */ /* 0x003fea0003800000 */
[----:B------:R-:W-:Y:S01]  /*16d0*/  BPT.TRAP 0x1 ;  /* 0x000000040000795c */ /* 0x000fe20000300000 */
.L_x_21:
[----:B------:R-:W0:Y:S01]  /*16e0*/  S2UR UR12, SR_CgaCtaId ;  /* 0x00000000000c79c3 */ /* 0x000e220000008800 */
[----:B------:R-:W-:Y:S01]  /*16f0*/  UMOV UR10, 0x400 ;  /* 0x00000400000a7882 */ /* 0x000fe20000000000 */
[----:B------:R-:W-:Y:S01]  /*1700*/  SHF.L.U32 R5, R11, 0x1f, RZ ;  /* 0x0000001f0b057819 */ /* 0x000fe200000006ff */
[----:B0-----:R-:W-:-:S04]  /*1710*/  ULEA UR10, UR12, UR10, 0x18 ;  /* 0x0000000a0c0a7291 */ /* 0x001fc8000f8ec03f */
[----:B------:R-:W-:-:S09]  /*1720*/  ULEA UR12, UR18, UR10, 0x3 ;  /* 0x0000000a120c7291 */ /* 0x000fd2000f8e183f */
[----:B------:R0:W1:Y:S01]  /*1730*/  SYNCS.PHASECHK.TRANS64.TRYWAIT P0, [UR12], R5 ;  /* 0x00000005ff0075a7 */ /* 0x000062000800014c */
[----:B------:R-:W-:Y:S05]  /*1740*/  @!P2 BRA `(.L_x_22) ;  /* 0x000000000004a947 */ /* 0x000fea0003800000 */
[----:B------:R-:W-:Y:S01]  /*1750*/  BPT.TRAP 0x1 ;  /* 0x000000040000795c */ /* 0x000fe20000300000 */
.L_x_22:
[----:B-1----:R-:W-:Y:S05]  /*1760*/  @P0 BRA `(.L_x_23) ;  /* 0x0000000000080947 */ /* 0x002fea0003800000 */
[----:B------:R-:W1:Y:S02]  /*1770*/  SYNCS.PHASECHK.TRANS64.TRYWAIT P0, [UR12], R5 ;  /* 0x00000005ff0075a7 */ /* 0x000e64000800014c */
[----:B-1----:R-:W-:Y:S05]  /*1780*/  @!P0 BRA `(.L_x_24) ;  /* 0x0000003000948947 */ /* 0x002fea0003800000 */
.L_x_23:
[----:B------:R-:W-:Y:S01]  /*1790*/  UIADD3 UR12, UR10, 0x34180, URZ ;  /* 0x000341800a0c7890 */ /* 0x000fe2000fffe03f */
[----:B------:R-:W-:Y:S01]  /*17a0*/  WARPGROUP.ARRIVE ;  /* 0x00000000000079c5 */ /* 0x000fe20000000000 */
[----:B------:R-:W-:Y:S02]  /*17b0*/  UISETP.NE.AND UP0, UPT, UR7, URZ, UPT ;  /* 0x0000003f0700728c */ /* 0x000fe4000bf05270 */
[----:B------:R-:W-:Y:S02]  /*17c0*/  USHF.R.U32.HI UR12, URZ, 0x4, UR12 ;  /* 0x000000043f0c7899 */ /* 0x000fe4000801160c */
[----:B------:R-:W-:Y:S02]  /*17d0*/  USEL UR8, UR8, URZ, !UP0 ;  /* 0x0000003f08087287 */ /* 0x000fe4000c000000 */
[----:B------:R-:W-:Y:S02]  /*17e0*/  ULOP3.LUT UR12, UR12, 0x3fff, URZ, 0xc0, !UPT ;  /* 0x00003fff0c0c7892 */ /* 0x000fe4000f8ec03f */
[----:B------:R-:W-:-:S02]  /*17f0*/  UISETP.NE.U32.AND UP0, UPT, UR8, URZ, UPT ;  /* 0x0000003f0800728c */ /* 0x000fc4000bf05070 */
[----:B------:R-:W-:Y:S02]  /*1800*/  ULOP3.LUT UR7, UR11, 0x10000, URZ, 0xfc, !UPT ;  /* 0x000100000b077892 */ /* 0x000fe4000f8efc3f */
[----:B------:R-:W-:Y:S02]  /*1810*/  ULOP3.LUT UR8, UR12, 0x10000, URZ, 0xfc, !UPT ;  /* 0x000100000c087892 */ /* 0x000fe4000f8efc3f */
[----:B------:R-:W-:Y:S02]  /*1820*/  ULEA UR7, UR18, UR7, 0xa ;  /* 0x0000000712077291 */ /* 0x000fe4000f8e503f */
[----:B------:R-:W-:Y:S01]  /*1830*/  ULEA UR8, UR18, UR8, 0x6 ;  /* 0x0000000812087291 */ /* 0x000fe2000f8e303f */
[----:B------:R-:W-:Y:S01]  /*1840*/  UMOV UR13, 0x40000040 ;  /* 0x40000040000d7882 */ /* 0x000fe20000000000 */
[----:B------:R-:W-:Y:S01]  /*1850*/  UMOV UR15, 0x40000000 ;  /* 0x40000000000f7882 */ /* 0x000fe20000000000 */
[----:B------:R-:W-:Y:S02]  /*1860*/  UIADD3 UR6, UR6, 0x4, URZ ;  /* 0x0000000406067890 */ /* 0x000fe4000fffe03f */
[----:B------:R-:W-:-:S02]  /*1870*/  UMOV UR12, UR7 ;  /* 0x00000007000c7c82 */ /* 0x000fc40008000000 */
[----:B------:R-:W-:Y:S02]  /*1880*/  UMOV UR14, UR8 ;  /* 0x00000008000e7c82 */ /* 0x000fe40008000000 */
[----:B------:R-:W-:Y:S01]  /*1890*/  QGMMA.64x8x32.F32.E4M3.E4M3 R24, gdesc[UR12], R24, UP0 ;  /* 0x000000000c1879f3 */ /* 0x000fe2000bf00818 */
[----:B------:R-:W-:Y:S02]  /*18a0*/  UIADD3 UR12, UR7, 0x2, URZ ;  /* 0x00000002070c7890 */ /* 0x000fe4000fffe03f */
[----:B------:R-:W-:Y:S01]  /*18b0*/  UIADD3 UR14, UR8, 0x2, URZ ;  /* 0x00000002080e7890 */ /* 0x000fe2000fffe03f */
[----:B------:R-:W-:Y:S01]  /*18c0*/  UMOV UR13, 0x40000040 ;  /* 0x40000040000d7882 */ /* 0x000fe20000000000 */
[----:B------:R-:W-:Y:S01]  /*18d0*/  UMOV UR15, 0x40000000 ;  /* 0x40000000000f7882 */ /* 0x000fe20000000000 */
[----:B------:R-:W-:-:S06]  /*18e0*/  UISETP.NE.AND UP0, UPT, UR6, UR20, UPT ;  /* 0x000000140600728c */ /* 0x000fcc000bf05270 */
        /* <DEDUP_REMOVED lines=9> */
[----:B------:R-:W-:Y:S01]  /*1980*/  UMOV UR15, 0x40000000 ;  /* 0x40000000000f7882 */ /* 0x000fe20000000000 */
[----:B------:R-:W-:-:S06]  /*1990*/  USEL UR7, URZ, 0x1, UP0 ;  /* 0x000000013f077887 */ /* 0x000fcc0008000000 */
[----:B------:R-:W-:Y:S01]  /*19a0*/  ISETP.NE.AND P0, PT, RZ, UR7, PT ;  /* 0x00000007ff007c0c */ /* 0x000fe2000bf05270 */
[----:B------:R-:W-:Y:S03]  /*19b0*/  QGMMA.64x8x32.F32.E4M3.E4M3 R24, gdesc[UR12], R24, gsb0 ;  /* 0x000000000c1879f3 */ /* 0x000fe60008000818 */
[----:B------:R-:W-:-:S09]  /*19c0*/  WARPGROUP.DEPBAR.LE gsb0, 0x1 ;  /* 0x00008000000079c5 */ /* 0x000fd20000010100 */
[----:B------:R-:W-:Y:S05]  /*19d0*/  @!P0 BRA `(.L_x_25) ;  /* 0x0000000000188947 */ /* 0x000fea0003800000 */
[----:B------:R-:W-:Y:S02]  /*19e0*/  WARPGROUP.DEPBAR.LE gsb0, 0x0 ;  /* 0x00008000000079c5 */ /* 0x000fe40000010000 */
[----:B------:R-:W-:-:S01]  /*19f0*/  FADD R21, R24, R21 ;  /* 0x0000001518157221 */ /* 0x000fc20000000000 */
[----:B------:R-:W-:Y:S01]  /*1a00*/  FADD R20, R25, R20 ;  /* 0x0000001419147221 */ /* 0x000fe20000000000 */
[----:B------:R-:W-:-:S01]  /*1a10*/  FADD R19, R26, R19 ;  /* 0x000000131a137221 */ /* 0x000fc20000000000 */
[----:B------:R-:W-:Y:S01]  /*1a20*/  FADD R18, R18, R27 ;  /* 0x0000001b12127221 */ /* 0x000fe20000000000 */
[----:B------:R-:W-:-:S06]  /*1a30*/  UMOV UR6, URZ ;  /* 0x0000003f00067c82 */ /* 0x000fcc0008000000 */
.L_x_25:
[----:B------:R-:W-:Y:S05]  /*1a40*/  @!P2 BRA `(.L_x_26) ;  /* 0x000000000004a947 */ /* 0x000fea0003800000 */
[----:B------:R-:W-:Y:S01]  /*1a50*/  BPT.TRAP 0x1 ;  /* 0x000000040000795c */ /* 0x000fe20000300000 */
.L_x_26:
[----:B------:R-:W-:Y:S01]  /*1a60*/  ULEA UR8, UR19, UR10, 0x3 ;  /* 0x0000000a13087291 */ /* 0x000fe2000f8e183f */
[----:B------:R-:W-:-:S03]  /*1a70*/  ISETP.GT.U32.AND P0, PT, R8, 0x1, PT ;  /* 0x000000010800780c */ /* 0x000fc60003f04070 */
[----:B------:R-:W-:-:S04]  /*1a80*/  UIADD3 UR8, UR8, 0x68, URZ ;  /* 0x0000006808087890 */ /* 0x000fc8000fffe03f */
[----:B------:R-:W-:-:S09]  /*1a90*/  UPRMT UR8, URZ, 0x654, UR8 ;  /* 0x000006543f087896 */ /* 0x000fd20008000008 */
[----:B------:R-:W-:Y:S01]  /*1aa0*/  SYNCS.ARRIVE.TRANS64.RED.A1T0 RZ, [UR8], RZ ;  /* 0x000000ffffff79a7 */ /* 0x000fe20008100408 */
[----:B------:R-:W-:Y:S05]  /*1ab0*/  @P0 BRA `(.L_x_27) ;  /* 0x0000000000040947 */ /* 0x000fea0003800000 */
[----:B------:R-:W-:Y:S01]  /*1ac0*/  BPT.TRAP 0x1 ;  /* 0x000000040000795c */ /* 0x000fe20000300000 */
.L_x_27:
[----:B------:R-:W-:Y:S01]  /*1ad0*/  UIADD3 UR18, UR18, 0x1, URZ ;  /* 0x0000000112127890 */ /* 0x000fe2000fffe03f */
[C---:B------:R-:W-:Y:S01]  /*1ae0*/  ISETP.GT.AND P0, PT, R4.reuse, 0x1, PT ;  /* 0x000000010400780c */ /* 0x040fe20003f04270 */
[----:B------:R-:W-:Y:S01]  /*1af0*/  UIADD3 UR19, UR19, 0x1, URZ ;  /* 0x0000000113137890 */ /* 0x000fe2000fffe03f */
[----:B------:R-:W-:Y:S01]  /*1b00*/  VIADD R4, R4, 0xffffffff ;  /* 0xffffffff04047836 */ /* 0x000fe20000000000 */
[----:B------:R-:W-:Y:S02]  /*1b10*/  UISETP.NE.AND UP0, UPT, UR18, 0xd, UPT ;  /* 0x0000000d1200788c */ /* 0x000fe4000bf05270 */
[----:B------:R-:W-:Y:S02]  /*1b20*/  UISETP.NE.AND UP1, UPT, UR19, 0xd, UPT ;  /* 0x0000000d1300788c */ /* 0x000fe4000bf25270 */
[----:B------:R-:W-:Y:S02]  /*1b30*/  USEL UR8, URZ, 0x1, UP0 ;  /* 0x000000013f087887 */ /* 0x000fe40008000000 */
[----:B------:R-:W-:-:S02]  /*1b40*/  USEL UR18, UR18, URZ, UP0 ;  /* 0x0000003f12127287 */ /* 0x000fc40008000000 */
[----:B------:R-:W-:Y:S02]  /*1b50*/  USEL UR19, UR19, URZ, UP1 ;  /* 0x0000003f13137287 */ /* 0x000fe40008800000 */
[----:B------:R-:W-:Y:S01]  /*1b60*/  LOP3.LUT R11, R11, UR8, RZ, 0x3c, !PT ;  /* 0x000000080b0b7c12 */ /* 0x000fe2000f8e3cff */
[----:B------:R-:W-:Y:S01]  /*1b70*/  UMOV UR8, 0x1 ;  /* 0x0000000100087882 */ /* 0x000fe20000000000 */
[----:B------:R-:W-:Y:S08]  /*1b80*/  @P0 BRA `(.L_x_28) ;  /* 0xfffffff800c80947 */ /* 0x000ff0000383ffff */
.L_x_20:
[----:B------:R-:W-:Y:S01]  /*1b90*/  UISETP.NE.AND UP0, UPT, UR6, URZ, UPT ;  /* 0x0000003f0600728c */ /* 0x000fe2000bf05270 */
[----:B01----:R-:W0:Y:S03]  /*1ba0*/  LDC R4, c[0x0][0x28c] ;  /* 0x0000a300ff047b82 */ /* 0x003e260000000800 */
[----:B------:R-:W-:-:S06]  /*1bb0*/  USEL UR6, URZ, 0x1, !UP0 ;  /* 0x000000013f067887 */ /* 0x000fcc000c000000 */
[----:B------:R-:W-:Y:S02]  /*1bc0*/  ISETP.NE.AND P0, PT, RZ, UR6, PT ;  /* 0x00000006ff007c0c */ /* 0x000fe4000bf05270 */
[----:B0-----:R-:W-:-:S11]  /*1bd0*/  ISETP.GE.AND P2, PT, R4, 0x1, PT ;  /* 0x000000010400780c */ /* 0x001fd60003f46270 */
[----:B------:R-:W-:Y:S05]  /*1be0*/  @!P0 BRA `(.L_x_29) ;  /* 0x0000000000148947 */ /* 0x000fea0003800000 */
[----:B------:R-:W-:Y:S02]  /*1bf0*/  WARPGROUP.DEPBAR.LE gsb0, 0x0 ;  /* 0x00008000000079c5 */ /* 0x000fe40000010000 */
[----:B------:R-:W-:Y:S01]  /*1c00*/  FADD R21, R24, R21 ;  /* 0x0000001518157221 */ /* 0x000fe20000000000 */
[----:B------:R-:W-:Y:S01]  /*1c10*/  FADD R20, R25, R20 ;  /* 0x0000001419147221 */ /* 0x000fe20000000000 */
[----:B------:R-:W-:Y:S01]  /*1c20*/  FADD R19, R26, R19 ;  /* 0x000000131a137221 */ /* 0x000fe20000000000 */
[----:B------:R-:W-:-:S07]  /*1c30*/  FADD R18, R18, R27 ;  /* 0x0000001b12127221 */ /* 0x000fce0000000000 */
.L_x_29:
[----:B------:R-:W-:Y:S02]  /*1c40*/  WARPGROUP.DEPBAR.LE gsb0, 0x0 ;  /* 0x00008000000079c5 */ /* 0x000fe40000010000 */
[----:B------:R-:W-:Y:S05]  /*1c50*/  @!P2 BRA `(.L_x_30) ;  /* 0x000000000040a947 */ /* 0x000fea0003800000 */
[----:B------:R-:W-:-:S13]  /*1c60*/  ISETP.NE.AND P0, PT, R31, 0x3, PT ;  /* 0x000000031f00780c */ /* 0x000fda0003f05270 */
[----:B------:R-:W-:Y:S05]  /*1c70*/  @!P0 BRA `(.L_x_31) ;  /* 0x0000000000048947 */ /* 0x000fea0003800000 */
[----:B------:R-:W-:Y:S01]  /*1c80*/  BPT.TRAP 0x1 ;  /* 0x000000040000795c */ /* 0x000fe20000300000 */
.L_x_31:
[----:B------:R-:W-:Y:S01]  /*1c90*/  UISETP.LT.AND UP0, UPT, UR9, 0x1, UPT ;  /* 0x000000010900788c */ /* 0x000fe2000bf01270 */
[----:B------:R-:W-:-:S03]  /*1ca0*/  ISETP.GT.U32.AND P0, PT, R8, 0x1, PT ;  /* 0x000000010800780c */ /* 0x000fc60003f04070 */
[----:B------:R-:W-:-:S04]  /*1cb0*/  USEL UR8, UR9, 0x1, UP0 ;  /* 0x0000000109087887 */ /* 0x000fc80008000000 */
[----:B------:R-:W-:-:S04]  /*1cc0*/  UIADD3 UR8, UR5, UR9, -UR8 ;  /* 0x0000000905087290 */ /* 0x000fc8000fffe808 */
[----:B------:R-:W-:-:S04]  /*1cd0*/  UIMAD.WIDE.U32 UR6, UR8, 0x4ec4ec4f, URZ ;  /* 0x4ec4ec4f080678a5 */ /* 0x000fc8000f8e003f */
[----:B------:R-:W-:-:S04]  /*1ce0*/  USHF.R.U32.HI UR6, URZ, 0x2, UR7 ;  /* 0x000000023f067899 */ /* 0x000fc80008011607 */
[----:B------:R-:W-:-:S04]  /*1cf0*/  UIMAD UR8, UR6, -0xd, UR8 ;  /* 0xfffffff3060878a4 */ /* 0x000fc8000f8e0208 */
[----:B------:R-:W-:-:S04]  /*1d00*/  ULEA UR8, UR8, UR10, 0x3 ;  /* 0x0000000a08087291 */ /* 0x000fc8000f8e183f */
[----:B------:R-:W-:-:S04]  /*1d10*/  UIADD3 UR8, UR8, 0x68, URZ ;  /* 0x0000006808087890 */ /* 0x000fc8000fffe03f */
[----:B------:R-:W-:-:S09]  /*1d20*/  UPRMT UR8, URZ, 0x654, UR8 ;  /* 0x000006543f087896 */ /* 0x000fd20008000008 */
[----:B------:R-:W-:Y:S01]  /*1d30*/  SYNCS.ARRIVE.TRANS64.RED.A1T0 RZ, [UR8], RZ ;  /* 0x000000ffffff79a7 */ /* 0x000fe20008100408 */
[----:B------:R-:W-:Y:S05]  /*1d40*/  @P0 BRA `(.L_x_30) ;  /* 0x0000000000040947 */ /* 0x000fea0003800000 */
[----:B------:R-:W-:Y:S01]  /*1d50*/  BPT.TRAP 0x1 ;  /* 0x000000040000795c */ /* 0x000fe20000300000 */
.L_x_30:
[----:B------:R-:W0:Y:S01]  /*1d60*/  LDC R14, c[0x0][0x288] ;  /* 0x0000a200ff0e7b82 */ /* 0x000e220000000800 */
[--C-:B------:R-:W-:Y:S01]  /*1d70*/  SHF.R.U32.HI R4, RZ, 0x2, R12.reuse ;  /* 0x00000002ff047819 */ /* 0x100fe2000001160c */
[----:B------:R-:W-:Y:S01]  /*1d80*/  IMAD.SHL.U32 R17, R7, 0x8, RZ ;  /* 0x0000000807117824 */ /* 0x000fe200078e00ff */
[----:B------:R-:W-:Y:S01]  /*1d90*/  LOP3.LUT R6, R12, 0x60, RZ, 0xc0, !PT ;  /* 0x000000600c067812 */ /* 0x000fe200078ec0ff */
[----:B------:R-:W-:Y:S01]  /*1da0*/  UIADD3 UR5, UR9, UR5, URZ ;  /* 0x0000000509057290 */ /* 0x000fe2000fffe03f */
[----:B------:R-:W-:Y:S01]  /*1db0*/  SHF.R.U32.HI R11, RZ, 0x7, R12 ;  /* 0x00000007ff0b7819 */ /* 0x000fe2000001160c */
[----:B------:R-:W-:Y:S01]  /*1dc0*/  ULDC UR12, c[0x0][0x284] ;  /* 0x0000a100000c7ab9 */ /* 0x000fe20000000800 */
[----:B------:R-:W-:Y:S01]  /*1dd0*/  LOP3.LUT R5, R4, 0x7, RZ, 0xc0, !PT ;  /* 0x0000000704057812 */ /* 0x000fe200078ec0ff */
[----:B------:R-:W-:Y:S01]  /*1de0*/  UISETP.GT.U32.AND UP0, UPT, UR5, 0xc, UPT ;  /* 0x0000000c0500788c */ /* 0x000fe2000bf04070 */
[----:B------:R-:W-:Y:S01]  /*1df0*/  SHF.R.U32.HI R6, RZ, 0x1, R6 ;  /* 0x00000001ff067819 */ /* 0x000fe20000011606 */
[----:B------:R-:W-:Y:S01]  /*1e00*/  UISETP.GE.U32.AND UP1, UPT, UR9, 0xd, UPT ;  /* 0x0000000d0900788c */ /* 0x000fe2000bf26070 */
[----:B------:R-:W-:Y:S01]  /*1e10*/  LOP3.LUT R4, R11, 0x1, RZ, 0xc0, !PT ;  /* 0x000000010b047812 */ /* 0x000fe200078ec0ff */
[----:B------:R-:W-:Y:S01]  /*1e20*/  UISETP.LT.U32.AND UP0, UPT, UR9, 0xd, UP0 ;  /* 0x0000000d0900788c */ /* 0x000fe20008701070 */
[----:B------:R-:W-:Y:S01]  /*1e30*/  IADD3 R23, RZ, -R6, -R5 ;  /* 0x80000006ff177210 */ /* 0x000fe20007ffe805 */
[----:B------:R-:W-:Y:S01]  /*1e40*/  ULDC.64 UR10, c[0x0][0x5d0] ;  /* 0x00017400000a7ab9 */ /* 0x000fe20000000a00 */
[----:B------:R-:W-:Y:S01]  /*1e50*/  LOP3.LUT R11, R12, 0x3, RZ, 0xc0, !PT ;  /* 0x000000030c0b7812 */ /* 0x000fe200078ec0ff */
[C---:B------:R-:W-:Y:S01]  /*1e60*/  IMAD.SHL.U32 R16, R4.reuse, 0x40, RZ ;  /* 0x0000004004107824 */ /* 0x040fe200078e00ff */
[----:B------:R-:W-:Y:S01]  /*1e70*/  SHF.R.S32.HI R28, RZ, 0x1f, R13 ;  /* 0x0000001fff1c7819 */ /* 0x000fe2000001140d */
[----:B------:R-:W-:Y:S01]  /*1e80*/  IMAD R23, R4, -0x40, R23 ;  /* 0xffffffc004177824 */ /* 0x000fe200078e0217 */
[----:B------:R-:W-:Y:S01]  /*1e90*/  UIMAD.WIDE.U32 UR6, UR5, 0x4ec4ec4f, URZ ;  /* 0x4ec4ec4f050678a5 */ /* 0x000fe2000f8e003f */
[----:B------:R-:W-:Y:S01]  /*1ea0*/  IMAD.SHL.U32 R4, R12, 0x2, RZ ;  /* 0x000000020c047824 */ /* 0x000fe200078e00ff */
[----:B------:R-:W-:Y:S01]  /*1eb0*/  LOP3.LUT R15, R16, 0x40, R5, 0xe2, !PT ;  /* 0x00000040100f7812 */ /* 0x000fe200078ee205 */
[----:B------:R-:W-:Y:S01]  /*1ec0*/  IMAD R22, R28, UR10, RZ ;  /* 0x0000000a1c167c24 */ /* 0x000fe2000f8e02ff */
[----:B------:R-:W-:Y:S01]  /*1ed0*/  USEL UR8, URZ, 0x1, !UP0 ;  /* 0x000000013f087887 */ /* 0x000fe2000c000000 */
[----:B0-----:R-:W-:Y:S01]  /*1ee0*/  IMAD R16, R11, -0x2, R14 ;  /* 0xfffffffe0b107824 */ /* 0x001fe200078e020e */
[----:B------:R-:W-:Y:S01]  /*1ef0*/  ISETP.GE.AND P0, PT, R17, R14, PT ;  /* 0x0000000e1100720c */ /* 0x000fe20003f06270 */
[----:B------:R-:W-:Y:S01]  /*1f00*/  IMAD.SHL.U32 R14, R10, 0x80, RZ ;  /* 0x000000800a0e7824 */ /* 0x000fe200078e00ff */
[----:B------:R-:W-:Y:S01]  /*1f10*/  LOP3.LUT R24, R4, 0x6, RZ, 0xc0, !PT ;  /* 0x0000000604187812 */ /* 0x000fe200078ec0ff */
[----:B------:R-:W-:Y:S01]  /*1f20*/  IMAD R25, R13, UR11, R22 ;  /* 0x0000000b0d197c24 */ /* 0x000fe2000f8e0216 */
[----:B------:R-:W-:Y:S01]  /*1f30*/  USHF.R.U32.HI UR6, URZ, 0x2, UR7 ;  /* 0x000000023f067899 */ /* 0x000fe20008011607 */
[----:B------:R-:W-:Y:S01]  /*1f40*/  IMAD.WIDE R10, R10, 0x80, RZ ;  /* 0x000000800a0a7825 */ /* 0x000fe200078e02ff */
[----:B------:R-:W-:Y:S01]  /*1f50*/  LOP3.LUT R4, R17, R24, RZ, 0xfc, !PT ;  /* 0x0000001811047212 */ /* 0x000fe200078efcff */
[----:B------:R-:W-:Y:S01]  /*1f60*/  ULOP3.LUT UR4, UR4, UR8, URZ, 0x3c, !UPT ;  /* 0x0000000804047292 */ /* 0x000fe2000f8e3c3f */
[----:B------:R-:W-:Y:S01]  /*1f70*/  ISETP.GE.OR P0, PT, R14, UR12, P0 ;  /* 0x0000000c0e007c0c */ /* 0x000fe20008706670 */
[----:B------:R-:W-:Y:S01]  /*1f80*/  UIMAD UR5, UR6, -0xd, UR5 ;  /* 0xfffffff3060578a4 */ /* 0x000fe2000f8e0205 */
[----:B------:R-:W-:Y:S01]  /*1f90*/  SHF.R.S32.HI R5, RZ, 0x1f, R4 ;  /* 0x0000001fff057819 */ /* 0x000fe20000011404 */
[----:B------:R-:W-:Y:S01]  /*1fa0*/  @UP1 ULOP3.LUT UR4, UR4, 0x1, UR6, 0x78, !UPT ;  /* 0x0000000104041892 */ /* 0x000fe2000f8e7806 */
[----:B------:R-:W-:Y:S01]  /*1fb0*/  LOP3.LUT R29, R10, R15, R6, 0xfe, !PT ;  /* 0x0000000f0a1d7212 */ /* 0x000fe200078efe06 */
[----:B------:R-:W-:-:S02]  /*1fc0*/  IMAD.IADD R30, R16, 0x1, -R17 ;  /* 0x00000001101e7824 */ /* 0x000fc400078e0a11 */
[----:B------:R-:W-:-:S04]  /*1fd0*/  IMAD.WIDE.U32 R4, R13, UR10, R4 ;  /* 0x0000000a0d047c25 */ /* 0x000fc8000f8e0004 */
[----:B------:R-:W-:Y:S01]  /*1fe0*/  IMAD.IADD R5, R5, 0x1, R25 ;  /* 0x0000000105057824 */ /* 0x000fe200078e0219 */
[----:B------:R-:W-:Y:S01]  /*1ff0*/  IADD3 R25, -R14, UR12, R23 ;  /* 0x0000000c0e197c10 */ /* 0x000fe2000fffe117 */
[----:B------:R-:W-:Y:S01]  /*2000*/  IMAD.MOV.U32 R22, RZ, RZ, -0x1 ;  /* 0xffffffffff167424 */ /* 0x000fe200078e00ff */
[----:B------:R-:W-:Y:S06]  /*2010*/  @P0 BRA `(.L_x_32) ;  /* 0x0000000400c00947 */ /* 0x000fec0003800000 */
[----:B------:R-:W0:Y:S01]  /*2020*/  LDC.64 R26, c[0x0][0x5c8] ;  /* 0x00017200ff1a7b82 */ /* 0x000e220000000a00 */
[----:B------:R-:W-:Y:S01]  /*2030*/  ULDC.64 UR6, c[0x0][0x5c0] ;  /* 0x0001700000067ab9 */ /* 0x000fe20000000a00 */
[----:B------:R-:W-:Y:S01]  /*2040*/  BSSY B0, `(.L_x_32) ;  /* 0x000006d000007945 */ /* 0x000fe20003800000 */
[-C--:B0-----:R-:W-:Y:S02]  /*2050*/  IMAD R6, R11, R26.reuse, RZ ;  /* 0x0000001a0b067224 */ /* 0x081fe400078e02ff */
[----:B------:R-:W-:-:S04]  /*2060*/  IMAD.WIDE.U32 R4, R29, R26, R4 ;  /* 0x0000001a1d047225 */ /* 0x000fc800078e0004 */
[----:B------:R-:W-:Y:S01]  /*2070*/  IMAD R15, R29, R27, R6 ;  /* 0x0000001b1d0f7224 */ /* 0x000fe200078e0206 */
[----:B------:R-:W-:Y:S02]  /*2080*/  LEA R16, P0, R26, R4, 0x3 ;  /* 0x000000041a107211 */ /* 0x000fe400078018ff */
[----:B------:R-:W-:Y:S01]  /*2090*/  IADD3 R14, P2, R4, UR6, RZ ;  /* 0x00000006040e7c10 */ /* 0x000fe2000ff5e0ff */
[----:B------:R-:W-:Y:S01]  /*20a0*/  IMAD.IADD R15, R5, 0x1, R15 ;  /* 0x00000001050f7824 */ /* 0x000fe200078e020f */
[----:B------:R-:W-:-:S04]  /*20b0*/  IADD3 R16, P3, R16, UR6, RZ ;  /* 0x0000000610107c10 */ /* 0x000fc8000ff7e0ff */
[----:B------:R-:W-:Y:S02]  /*20c0*/  LEA.HI.X R4, R26, R15, R27, 0x3, P0 ;  /* 0x0000000f1a047211 */ /* 0x000fe400000f1c1b */
[----:B---3-5:R-:W-:Y:S02]  /*20d0*/  FSETP.NEU.AND P0, PT, R3, RZ, PT ;  /* 0x000000ff0300720b */ /* 0x028fe40003f0d000 */
[----:B------:R-:W-:Y:S02]  /*20e0*/  IADD3.X R15, R15, UR7, RZ, P2, !PT ;  /* 0x000000070f0f7c10 */ /* 0x000fe400097fe4ff */
[----:B------:R-:W-:-:S09]  /*20f0*/  IADD3.X R17, R4, UR7, RZ, P3, !PT ;  /* 0x0000000704117c10 */ /* 0x000fd20009ffe4ff */
[----:B------:R-:W-:Y:S05]  /*2100*/  @!P0 BRA `(.L_x_33) ;  /* 0x0000000400388947 */ /* 0x000fea0003800000 */
[----:B------:R-:W-:Y:S01]  /*2110*/  IMAD R4, R7, 0x8, R24 ;  /* 0x0000000807047824 */ /* 0x000fe200078e0218 */
[----:B------:R-:W-:Y:S01]  /*2120*/  ULDC.64 UR6, c[0x0][0x5b8] ;  /* 0x00016e0000067ab9 */ /* 0x000fe20000000a00 */
[----:B------:R-:W-:Y:S01]  /*2130*/  ISETP.GE.AND P0, PT, R30, 0x1, PT ;  /* 0x000000011e00780c */ /* 0x000fe20003f06270 */
[----:B------:R-:W-:Y:S01]  /*2140*/  IMAD R6, R28, UR6, RZ ;  /* 0x000000061c067c24 */ /* 0x000fe2000f8e02ff */
[----:B------:R-:W-:Y:S01]  /*2150*/  ULDC.64 UR10, c[0x0][0x5a8] ;  /* 0x00016a00000a7ab9 */ /* 0x000fe20000000a00 */
[----:B------:R-:W-:Y:S01]  /*2160*/  SHF.R.S32.HI R5, RZ, 0x1f, R4 ;  /* 0x0000001fff057819 */ /* 0x000fe20000011404 */
[----:B------:R-:W-:Y:S01]  /*2170*/  BSSY B1, `(.L_x_34) ;  /* 0x000000e000017945 */ /* 0x000fe20003800000 */
[----:B------:R-:W-:Y:S01]  /*2180*/  IMAD R23, R13, UR7, R6 ;  /* 0x000000070d177c24 */ /* 0x000fe2000f8e0206 */
[----:B------:R-:W-:Y:S01]  /*2190*/  ISETP.LT.OR P2, PT, R25, 0x1, !P0 ;  /* 0x000000011900780c */ /* 0x000fe20004741670 */
[----:B------:R-:W-:Y:S01]  /*21a0*/  IMAD.WIDE.U32 R6, R13, UR6, R4 ;  /* 0x000000060d067c25 */ /* 0x000fe2000f8e0004 */
[----:B------:R-:W-:-:S03]  /*21b0*/  ULDC.64 UR6, c[0x0][0x5b0] ;  /* 0x00016c0000067ab9 */ /* 0x000fc60000000a00 */
[----:B------:R-:W-:Y:S02]  /*21c0*/  IMAD.IADD R7, R7, 0x1, R23 ;  /* 0x0000000107077824 */ /* 0x000fe400078e0217 */
[----:B------:R-:W-:Y:S02]  /*21d0*/  IMAD R13, R11, UR6, RZ ;  /* 0x000000060b0d7c24 */ /* 0x000fe4000f8e02ff */
[----:B------:R-:W-:-:S04]  /*21e0*/  IMAD.WIDE.U32 R4, R29, UR6, R6 ;  /* 0x000000061d047c25 */ /* 0x000fc8000f8e0006 */
[----:B------:R-:W-:Y:S01]  /*21f0*/  IMAD R13, R29, UR7, R13 ;  /* 0x000000071d0d7c24 */ /* 0x000fe2000f8e020d */
[----:B------:R-:W-:-:S04]  /*2200*/  IADD3 R4, P3, R4, UR10, RZ ;  /* 0x0000000a04047c10 */ /* 0x000fc8000ff7e0ff */
[--C-:B------:R-:W-:Y:S02]  /*2210*/  IADD3.X R5, R5, UR11, R13.reuse, P3, !PT ;  /* 0x0000000b05057c10 */ /* 0x100fe40009ffe40d */
[----:B------:R-:W-:Y:S01]  /*2220*/  PRMT R13, RZ, 0x7610, R13 ;  /* 0x00007610ff0d7816 */ /* 0x000fe2000000000d */
[----:B------:R-:W-:Y:S06]  /*2230*/  @P2 BRA `(.L_x_35) ;  /* 0x0000000000042947 */ /* 0x000fec0003800000 */
[----:B------:R0:W5:Y:S02]  /*2240*/  LDG.E.U8 R13, desc[UR16][R4.64] ;  /* 0x00000010040d7981 */ /* 0x000164000c1e1100 */
.L_x_35:
[----:B------:R-:W-:Y:S05]  /*2250*/  BSYNC B1 ;  /* 0x0000000000017941 */ /* 0x000fea0003800000 */
.L_x_34:
[----:B-----5:R-:W-:Y:S01]  /*2260*/  LOP3.LUT R13, R13, 0xff, RZ, 0xc0, !PT ;  /* 0x000000ff0d0d7812 */ /* 0x020fe200078ec0ff */
[----:B------:R-:W-:Y:S01]  /*2270*/  BSSY B1, `(.L_x_36) ;  /* 0x000000c000017945 */ /* 0x000fe20003800000 */
[----:B------:R-:W-:Y:S02]  /*2280*/  ISETP.GE.AND P0, PT, R30, 0x2, PT ;  /* 0x000000021e00780c */ /* 0x000fe40003f06270 */
[----:B------:R-:W-:Y:S02]  /*2290*/  F2FP.F16.E4M3.UNPACK_B R13, R13 ;  /* 0x0000000dff0d723e */ /* 0x000fe400020006ff */
[----:B------:R-:W-:-:S03]  /*22a0*/  ISETP.LT.OR P0, PT, R25, 0x1, !P0 ;  /* 0x000000011900780c */ /* 0x000fc60004701670 */
[----:B------:R-:W-:Y:S01]  /*22b0*/  HADD2.F32 R24, -RZ, R13.H0_H0 ;  /* 0x2000000dff187230 */ /* 0x000fe20000004100 */
[----:B------:R-:W-:-:S04]  /*22c0*/  PRMT R13, RZ, 0x7610, R13 ;  /* 0x00007610ff0d7816 */ /* 0x000fc8000000000d */
[----:B------:R-:W-:-:S04]  /*22d0*/  FMUL R24, R24, R3 ;  /* 0x0000000318187220 */ /* 0x000fc80000400000 */
[----:B--2---:R-:W-:-:S05]  /*22e0*/  FFMA R24, R21, R2, R24 ;  /* 0x0000000215187223 */ /* 0x004fca0000000018 */
[----:B------:R-:W-:-:S05]  /*22f0*/  F2FP.SATFINITE.E4M3.F32.PACK_AB_MERGE_C R21, RZ, R24, RZ ;  /* 0x00000018ff15723e */ /* 0x000fca00048070ff */
[----:B------:R1:W-:Y:S01]  /*2300*/  @!P2 STG.E.U8 desc[UR16][R14.64], R21 ;  /* 0x000000150e00a986 */ /* 0x0003e2000c101110 */
[----:B------:R-:W-:Y:S05]  /*2310*/  @P0 BRA `(.L_x_37) ;  /* 0x0000000000040947 */ /* 0x000fea0003800000 */
[----:B------:R2:W5:Y:S02]  /*2320*/  LDG.E.U8 R13, desc[UR16][R4.64+0x1] ;  /* 0x00000110040d7981 */ /* 0x000564000c1e1100 */
.L_x_37:
[----:B------:R-:W-:Y:S05]  /*2330*/  BSYNC B1 ;  /* 0x0000000000017941 */ /* 0x000fea0003800000 */
.L_x_36:
[----:B-----5:R-:W-:Y:S01]  /*2340*/  LOP3.LUT R13, R13, 0xff, RZ, 0xc0, !PT ;  /* 0x000000ff0d0d7812 */ /* 0x020fe200078ec0ff */
[----:B------:R-:W-:Y:S01]  /*2350*/  BSSY B1, `(.L_x_38) ;  /* 0x0000013000017945 */ /* 0x000fe20003800000 */
[----:B-1----:R-:W-:Y:S02]  /*2360*/  IADD3 R21, P2, R29, 0x8, RZ ;  /* 0x000000081d157810 */ /* 0x002fe40007f5e0ff */
[----:B------:R-:W-:-:S03]  /*2370*/  F2FP.F16.E4M3.UNPACK_B R13, R13 ;  /* 0x0000000dff0d723e */ /* 0x000fc600020006ff */
[----:B------:R-:W-:Y:S01]  /*2380*/  IMAD.X R10, RZ, RZ, R11, P2 ;  /* 0x000000ffff0a7224 */ /* 0x000fe200010e060b */
[----:B------:R-:W-:Y:S01]  /*2390*/  ISETP.GE.AND P2, PT, R25, 0x9, PT ;  /* 0x000000091900780c */ /* 0x000fe20003f46270 */
[----:B0-2---:R-:W-:Y:S02]  /*23a0*/  HADD2.F32 R4, -RZ, R13.H0_H0 ;  /* 0x2000000dff047230 */ /* 0x005fe40000004100 */
[----:B------:R-:W-:Y:S01]  /*23b0*/  IMAD R10, R10, UR6, RZ ;  /* 0x000000060a0a7c24 */ /* 0x000fe2000f8e02ff */
[----:B------:R-:W-:Y:S01]  /*23c0*/  ISETP.LT.OR P4, PT, R30, 0x1, !P2 ;  /* 0x000000011e00780c */ /* 0x000fe20005781670 */
[----:B------:R-:W-:-:S04]  /*23d0*/  IMAD.WIDE.U32 R6, R21, UR6, R6 ;  /* 0x0000000615067c25 */ /* 0x000fc8000f8e0006 */
[----:B------:R-:W-:Y:S01]  /*23e0*/  FMUL R5, R4, R3 ;  /* 0x0000000304057220 */ /* 0x000fe20000400000 */
[----:B------:R-:W-:-:S03]  /*23f0*/  IMAD R21, R21, UR7, R10 ;  /* 0x0000000715157c24 */ /* 0x000fc6000f8e020a */
[----:B------:R-:W-:Y:S01]  /*2400*/  FFMA R5, R20, R2, R5 ;  /* 0x0000000214057223 */ /* 0x000fe20000000005 */
[----:B------:R-:W-:Y:S02]  /*2410*/  IADD3 R4, P3, R6, UR10, RZ ;  /* 0x0000000a06047c10 */ /* 0x000fe4000ff7e0ff */
[----:B------:R-:W-:Y:S02]  /*2420*/  PRMT R6, RZ, 0x7610, R6 ;  /* 0x00007610ff067816 */ /* 0x000fe40000000006 */
[----:B------:R-:W-:Y:S02]  /*2430*/  F2FP.SATFINITE.E4M3.F32.PACK_AB_MERGE_C R11, RZ, R5, RZ ;  /* 0x00000005ff0b723e */ /* 0x000fe400048070ff */
[----:B------:R-:W-:-:S03]  /*2440*/  IADD3.X R5, R7, UR11, R21, P3, !PT ;  /* 0x0000000b07057c10 */ /* 0x000fc60009ffe415 */
[----:B------:R0:W-:Y:S01]  /*2450*/  @!P0 STG.E.U8 desc[UR16][R14.64+0x1], R11 ;  /* 0x0000010b0e008986 */ /* 0x0001e2000c101110 */
[----:B------:R-:W-:Y:S05]  /*2460*/  @P4 BRA `(.L_x_39) ;  /* 0x0000000000044947 */ /* 0x000fea0003800000 */
[----:B------:R1:W5:Y:S02]  /*2470*/  LDG.E.U8 R6, desc[UR16][R4.64] ;  /* 0x0000001004067981 */ /* 0x000364000c1e1100 */
.L_x_39:
[----:B------:R-:W-:Y:S05]  /*2480*/  BSYNC B1 ;  /* 0x0000000000017941 */ /* 0x000fea0003800000 */
.L_x_38:
[----:B-----5:R-:W-:Y:S01]  /*2490*/  LOP3.LUT R6, R6, 0xff, RZ, 0xc0, !PT ;  /* 0x000000ff06067812 */ /* 0x020fe200078ec0ff */
[----:B------:R-:W-:Y:S01]  /*24a0*/  BSSY B1, `(.L_x_40) ;  /* 0x000000b000017945 */ /* 0x000fe20003800000 */
[----:B------:R-:W-:Y:S02]  /*24b0*/  ISETP.LT.OR P2, PT, R30, 0x2, !P2 ;  /* 0x000000021e00780c */ /* 0x000fe40005741670 */
[----:B------:R-:W-:-:S05]  /*24c0*/  F2FP.F16.E4M3.UNPACK_B R6, R6 ;  /* 0x00000006ff06723e */ /* 0x000fca00020006ff */
[----:B------:R-:W-:-:S05]  /*24d0*/  HADD2.F32 R6, -RZ, R6.H0_H0 ;  /* 0x20000006ff067230 */ /* 0x000fca0000004100 */
[----:B------:R-:W-:-:S04]  /*24e0*/  FMUL R6, R6, R3 ;  /* 0x0000000306067220 */ /* 0x000fc80000400000 */
[----:B------:R-:W-:-:S05]  /*24f0*/  FFMA R6, R19, R2, R6 ;  /* 0x0000000213067223 */ /* 0x000fca0000000006 */
[----:B------:R-:W-:Y:S02]  /*2500*/  F2FP.SATFINITE.E4M3.F32.PACK_AB_MERGE_C R7, RZ, R6, RZ ;  /* 0x00000006ff07723e */ /* 0x000fe400048070ff */
[----:B------:R-:W-:-:S03]  /*2510*/  PRMT R6, RZ, 0x7610, R6 ;  /* 0x00007610ff067816 */ /* 0x000fc60000000006 */
[----:B------:R2:W-:Y:S01]  /*2520*/  @!P4 STG.E.U8 desc[UR16][R16.64], R7 ;  /* 0x000000071000c986 */ /* 0x0005e2000c101110 */
[----:B------:R-:W-:Y:S05]  /*2530*/  @P2 BRA `(.L_x_41) ;  /* 0x0000000000042947 */ /* 0x000fea0003800000 */
[----:B------:R3:W5:Y:S02]  /*2540*/  LDG.E.U8 R6, desc[UR16][R4.64+0x1] ;  /* 0x0000011004067981 */ /* 0x000764000c1e1100 */
.L_x_41:
[----:B------:R-:W-:Y:S05]  /*2550*/  BSYNC B1 ;  /* 0x0000000000017941 */ /* 0x000fea0003800000 */
.L_x_40:
[----:B------:R-:W-:Y:S05]  /*2560*/  @P2 BRA `(.L_x_42) ;  /* 0x0000000000682947 */ /* 0x000fea0003800000 */
[----:B-----5:R-:W-:-:S04]  /*2570*/  LOP3.LUT R6, R6, 0xff, RZ, 0xc0, !PT ;  /* 0x000000ff06067812 */ /* 0x020fc800078ec0ff */
[----:B------:R-:W-:-:S05]  /*2580*/  F2FP.F16.E4M3.UNPACK_B R6, R6 ;  /* 0x00000006ff06723e */ /* 0x000fca00020006ff */
[----:B------:R-:W-:-:S05]  /*2590*/  HADD2.F32 R6, -RZ, R6.H0_H0 ;  /* 0x20000006ff067230 */ /* 0x000fca0000004100 */
[----:B-1-3--:R-:W-:-:S04]  /*25a0*/  FMUL R5, R6, R3 ;  /* 0x0000000306057220 */ /* 0x00afc80000400000 */
[----:B------:R-:W-:-:S05]  /*25b0*/  FFMA R5, R18, R2, R5 ;  /* 0x0000000212057223 */ /* 0x000fca0000000005 */
[----:B------:R-:W-:-:S05]  /*25c0*/  F2FP.SATFINITE.E4M3.F32.PACK_AB_MERGE_C R5, RZ, R5, RZ ;  /* 0x00000005ff05723e */ /* 0x000fca00048070ff */
[----:B------:R4:W-:Y:S01]  /*25d0*/  STG.E.U8 desc[UR16][R16.64+0x1], R5 ;  /* 0x0000010510007986 */ /* 0x0009e2000c101110 */
[----:B------:R-:W-:Y:S05]  /*25e0*/  BRA `(.L_x_42) ;  /* 0x0000000000487947 */ /* 0x000fea0003800000 */
.L_x_33:
[----:B------:R-:W-:Y:S01]  /*25f0*/  ISETP.GE.AND P0, PT, R25, 0x1, PT ;  /* 0x000000011900780c */ /* 0x000fe20003f06270 */
[-C--:B--2---:R-:W-:Y:S01]  /*2600*/  FMUL R21, R21, R2.reuse ;  /* 0x0000000215157220 */ /* 0x084fe20000400000 */
[----:B------:R-:W-:Y:S01]  /*2610*/  ISETP.GE.AND P2, PT, R25, 0x9, PT ;  /* 0x000000091900780c */ /* 0x000fe20003f46270 */
[-C--:B------:R-:W-:Y:S01]  /*2620*/  FMUL R20, R20, R2.reuse ;  /* 0x0000000214147220 */ /* 0x080fe20000400000 */
[C---:B------:R-:W-:Y:S01]  /*2630*/  ISETP.LT.OR P3, PT, R30.reuse, 0x1, !P0 ;  /* 0x000000011e00780c */ /* 0x040fe20004761670 */
[-C--:B------:R-:W-:Y:S01]  /*2640*/  FMUL R19, R19, R2.reuse ;  /* 0x0000000213137220 */ /* 0x080fe20000400000 */
[----:B------:R-:W-:Y:S01]  /*2650*/  ISETP.LT.OR P0, PT, R30, 0x2, !P0 ;  /* 0x000000021e00780c */ /* 0x000fe20004701670 */
[----:B------:R-:W-:Y:S01]  /*2660*/  FMUL R18, R18, R2 ;  /* 0x0000000212127220 */ /* 0x000fe20000400000 */
[C---:B------:R-:W-:Y:S02]  /*2670*/  ISETP.LT.OR P4, PT, R30.reuse, 0x1, !P2 ;  /* 0x000000011e00780c */ /* 0x040fe40005781670 */
[----:B------:R-:W-:-:S02]  /*2680*/  ISETP.LT.OR P2, PT, R30, 0x2, !P2 ;  /* 0x000000021e00780c */ /* 0x000fc40005741670 */
[----:B------:R-:W-:Y:S02]  /*2690*/  F2FP.SATFINITE.E4M3.F32.PACK_AB_MERGE_C R21, RZ, R21, RZ ;  /* 0x00000015ff15723e */ /* 0x000fe400048070ff */
[----:B------:R-:W-:Y:S02]  /*26a0*/  F2FP.SATFINITE.E4M3.F32.PACK_AB_MERGE_C R5, RZ, R20, RZ ;  /* 0x00000014ff05723e */ /* 0x000fe400048070ff */
[----:B------:R-:W-:Y:S01]  /*26b0*/  F2FP.SATFINITE.E4M3.F32.PACK_AB_MERGE_C R19, RZ, R19, RZ ;  /* 0x00000013ff13723e */ /* 0x000fe200048070ff */
[----:B------:R0:W-:Y:S01]  /*26c0*/  @!P3 STG.E.U8 desc[UR16][R14.64], R21 ;  /* 0x000000150e00b986 */ /* 0x0001e2000c101110 */
[----:B------:R-:W-:-:S03]  /*26d0*/  F2FP.SATFINITE.E4M3.F32.PACK_AB_MERGE_C R7, RZ, R18, RZ ;  /* 0x00000012ff07723e */ /* 0x000fc600048070ff */
[----:B------:R0:W-:Y:S04]  /*26e0*/  @!P0 STG.E.U8 desc[UR16][R14.64+0x1], R5 ;  /* 0x000001050e008986 */ /* 0x0001e8000c101110 */
[----:B------:R0:W-:Y:S04]  /*26f0*/  @!P4 STG.E.U8 desc[UR16][R16.64], R19 ;  /* 0x000000131000c986 */ /* 0x0001e8000c101110 */
[----:B------:R0:W-:Y:S02]  /*2700*/  @!P2 STG.E.U8 desc[UR16][R16.64+0x1], R7 ;  /* 0x000001071000a986 */ /* 0x0001e4000c101110 */
.L_x_42:
[----:B------:R-:W-:Y:S05]  /*2710*/  BSYNC B0 ;  /* 0x0000000000007941 */ /* 0x000fea0003800000 */
.L_x_32:
[----:B------:R-:W-:Y:S01]  /*2720*/  ULDC UR6, c[0x0][0xc] ;  /* 0x0000030000067ab9 */ /* 0x000fe20000000800 */
[----:B------:R-:W-:Y:S01]  /*2730*/  ULDC UR7, c[0x0][0x10] ;  /* 0x0000040000077ab9 */ /* 0x000fe20000000800 */
[----:B0-2---:R-:W0:Y:S01]  /*2740*/  LDC R7, c[0x0][0x14] ;  /* 0x00000500ff077b82 */ /* 0x005e220000000800 */
[----:B------:R-:W-:Y:S01]  /*2750*/  UIMAD.WIDE.U32 UR6, UR6, UR7, URZ ;  /* 0x00000007060672a5 */ /* 0x000fe2000f8e003f */
[----:B-1-3--:R-:W-:Y:S02]  /*2760*/  IMAD.MOV.U32 R4, RZ, RZ, R0 ;  /* 0x000000ffff047224 */ /* 0x00afe400078e0000 */
[----:B----4-:R-:W-:Y:S02]  /*2770*/  IMAD.MOV.U32 R5, RZ, RZ, R9 ;  /* 0x000000ffff057224 */ /* 0x010fe400078e0009 */
[----:B------:R-:W-:Y:S02]  /*2780*/  IMAD.MOV.U32 R13, RZ, RZ, -0x1 ;  /* 0xffffffffff0d7424 */ /* 0x000fe400078e00ff */
[----:B0-----:R-:W-:-:S04]  /*2790*/  IMAD.WIDE.U32 R4, R7, UR6, R4 ;  /* 0x0000000607047c25 */ /* 0x001fc8000f8e0004 */
[----:B------:R-:W-:Y:S01]  /*27a0*/  IMAD R7, R7, UR7, RZ ;  /* 0x0000000707077c24 */ /* 0x000fe2000f8e02ff */
[----:B------:R-:W-:Y:S01]  /*27b0*/  ULDC.64 UR6, c[0x0][0x650] ;  /* 0x0001940000067ab9 */ /* 0x000fe20000000a00 */
[----:B------:R-:W-:Y:S01]  /*27c0*/  IMAD.MOV.U32 R0, RZ, RZ, R4 ;  /* 0x000000ffff007224 */ /* 0x000fe200078e0004 */
[----:B------:R-:W-:Y:S01]  /*27d0*/  ISETP.GE.U32.AND P0, PT, R4, UR6, PT ;  /* 0x0000000604007c0c */ /* 0x000fe2000bf06070 */
[----:B------:R-:W-:Y:S01]  /*27e0*/  IMAD.IADD R9, R5, 0x1, R7 ;  /* 0x0000000105097824 */ /* 0x000fe200078e0207 */
[----:B------:R-:W-:Y:S01]  /*27f0*/  PRMT R5, RZ, 0x7610, R5 ;  /* 0x00007610ff057816 */ /* 0x000fe20000000005 */
[----:B------:R-:W-:-:S03]  /*2800*/  IMAD.MOV.U32 R7, RZ, RZ, -0x1 ;  /* 0xffffffffff077424 */ /* 0x000fc600078e00ff */
[----:B------:R-:W-:-:S13]  /*2810*/  ISETP.GE.U32.AND.EX P0, PT, R9, UR7, PT, P0 ;  /* 0x0000000709007c0c */ /* 0x000fda000bf06100 */
[----:B------:R-:W-:Y:S05]  /*2820*/  @P0 BRA `(.L_x_43) ;  /* 0x00000004006c0947 */ /* 0x000fea0003800000 */
[----:B------:R-:W0:Y:S01]  /*2830*/  S2R R17, SR_CTAID.X ;  /* 0x0000000000117919 */ /* 0x000e220000002500 */
[----:B------:R-:W1:Y:S01]  /*2840*/  LDC.64 R14, c[0x0][0x628] ;  /* 0x00018a00ff0e7b82 */ /* 0x000e620000000a00 */
[----:B------:R-:W-:Y:S01]  /*2850*/  ULDC UR6, c[0x0][0x150] ;  /* 0x0000540000067ab9 */ /* 0x000fe20000000800 */
[----:B------:R-:W-:Y:S01]  /*2860*/  IMAD.MOV.U32 R10, RZ, RZ, R0 ;  /* 0x000000ffff0a7224 */ /* 0x000fe200078e0000 */
[----:B------:R-:W2:Y:S01]  /*2870*/  S2R R21, SR_CTAID.Y ;  /* 0x0000000000157919 */ /* 0x000ea20000002600 */
[----:B------:R-:W-:-:S04]  /*2880*/  IMAD.MOV.U32 R11, RZ, RZ, R9 ;  /* 0x000000ffff0b7224 */ /* 0x000fc800078e0009 */
[----:B------:R-:W3:Y:S08]  /*2890*/  LDC R22, c[0x0][0x144] ;  /* 0x00005100ff167b82 */ /* 0x000ef00000000800 */
[----:B------:R-:W4:Y:S08]  /*28a0*/  LDC R16, c[0x0][0x630] ;  /* 0x00018c00ff107b82 */ /* 0x000f300000000800 */
[----:B------:R-:W2:Y:S01]  /*28b0*/  LDC.64 R18, c[0x0][0x620] ;  /* 0x00018800ff127b82 */ /* 0x000ea20000000a00 */
[----:B-1----:R-:W-:-:S04]  /*28c0*/  ISETP.NE.U32.AND P0, PT, R14, RZ, PT ;  /* 0x000000ff0e00720c */ /* 0x002fc80003f05070 */
[----:B------:R-:W-:Y:S02]  /*28d0*/  ISETP.NE.AND.EX P0, PT, R15, RZ, PT, P0 ;  /* 0x000000ff0f00720c */ /* 0x000fe40003f05300 */
[----:B0-----:R-:W-:-:S05]  /*28e0*/  I2FP.F32.U32 R4, R17 ;  /* 0x0000001100047245 */ /* 0x001fca0000201000 */
[----:B------:R-:W-:-:S04]  /*28f0*/  FMUL R4, R4, UR6 ;  /* 0x0000000604047c20 */ /* 0x000fc80008400000 */
[----:B------:R0:W1:Y:S02]  /*2900*/  F2I.U32.TRUNC.NTZ R20, R4 ;  /* 0x0000000400147305 */ /* 0x000064000020f000 */
[----:B---34-:R-:W-:Y:S05]  /*2910*/  @!P0 BRA `(.L_x_44) ;  /* 0x0000000000288947 */ /* 0x018fea0003800000 */
[----:B------:R-:W3:Y:S02]  /*2920*/  LDC R5, c[0x0][0x634] ;  /* 0x00018d00ff057b82 */ /* 0x000ee40000000800 */
[----:B---3--:R-:W-:-:S05]  /*2930*/  IADD3 R11, P0, R0, R5, RZ ;  /* 0x00000005000b7210 */ /* 0x008fca0007f1e0ff */
[----:B------:R-:W-:-:S04]  /*2940*/  IMAD.X R13, RZ, RZ, R9, P0 ;  /* 0x000000ffff0d7224 */ /* 0x000fc800000e0609 */
[----:B0-----:R-:W-:-:S04]  /*2950*/  IMAD.WIDE.U32 R4, R13, R14, RZ ;  /* 0x0000000e0d047225 */ /* 0x001fc800078e00ff */
[----:B-----5:R-:W-:-:S04]  /*2960*/  IMAD.WIDE.U32 R6, P0, R11, R15, R4 ;  /* 0x0000000f0b067225 */ /* 0x020fc80007800004 */
[----:B------:R-:W-:-:S04]  /*2970*/  IMAD.WIDE.U32 R4, R11, R14, RZ ;  /* 0x0000000e0b047225 */ /* 0x000fc800078e00ff */
[----:B------:R-:W-:Y:S01]  /*2980*/  IMAD.X R11, RZ, RZ, RZ, P0 ;  /* 0x000000ffff0b7224 */ /* 0x000fe200000e06ff */
[----:B------:R-:W-:Y:S01]  /*2990*/  IADD3 RZ, P0, R5, R6, RZ ;  /* 0x0000000605ff7210 */ /* 0x000fe20007f1e0ff */
[----:B------:R-:W-:-:S04]  /*29a0*/  IMAD.MOV.U32 R10, RZ, RZ, R7 ;  /* 0x000000ffff0a7224 */ /* 0x000fc800078e0007 */
[----:B------:R-:W-:-:S08]  /*29b0*/  IMAD.WIDE.U32.X R10, R13, R15, R10, P0 ;  /* 0x0000000f0d0a7225 */ /* 0x000fd000000e040a */
.L_x_44:
[-CC-:B------:R-:W-:Y:S01]  /*29c0*/  SHF.R.U64 R15, R10, R16.reuse, R11.reuse ;  /* 0x000000100a0f7219 */ /* 0x180fe2000000120b */
[----:B------:R-:W3:Y:S01]  /*29d0*/  LDC.64 R28, c[0x0][0x640] ;  /* 0x00019000ff1c7b82 */ /* 0x000ee20000000a00 */
[----:B0-----:R-:W-:Y:S01]  /*29e0*/  SHF.R.U32.HI R4, RZ, R16, R11 ;  /* 0x00000010ff047219 */ /* 0x001fe2000001160b */
[----:B-1----:R-:W-:Y:S01]  /*29f0*/  IMAD.MOV R20, RZ, RZ, -R20 ;  /* 0x000000ffff147224 */ /* 0x002fe200078e0a14 */
[----:B------:R-:W-:Y:S01]  /*2a00*/  IADD3 R7, P0, RZ, -R15, RZ ;  /* 0x8000000fff077210 */ /* 0x000fe20007f1e0ff */
[----:B------:R-:W-:Y:S01]  /*2a10*/  ULDC UR6, c[0x0][0x154] ;  /* 0x0000550000067ab9 */ /* 0x000fe20000000800 */
[----:B------:R-:W-:-:S03]  /*2a20*/  IMAD.MOV.U32 R11, RZ, RZ, 0x1 ;  /* 0x00000001ff0b7424 */ /* 0x000fc600078e00ff */
[----:B------:R-:W0:Y:S01]  /*2a30*/  LDC R10, c[0x0][0x618] ;  /* 0x00018600ff0a7b82 */ /* 0x000e220000000800 */
[----:B------:R-:W-:Y:S02]  /*2a40*/  IMAD.X R5, RZ, RZ, ~R4, P0 ;  /* 0x000000ffff057224 */ /* 0x000fe400000e0e04 */
[----:B------:R-:W-:Y:S02]  /*2a50*/  IMAD.MOV.U32 R4, RZ, RZ, R0 ;  /* 0x000000ffff047224 */ /* 0x000fe400078e0000 */
[-C--:B--2--5:R-:W-:Y:S02]  /*2a60*/  IMAD R6, R5, R18.reuse, RZ ;  /* 0x0000001205067224 */ /* 0x0a4fe400078e02ff */
[----:B------:R-:W-:Y:S01]  /*2a70*/  IMAD.MOV.U32 R5, RZ, RZ, R9 ;  /* 0x000000ffff057224 */ /* 0x000fe200078e0009 */
[----:B------:R-:W1:Y:S01]  /*2a80*/  LDC R24, c[0x0][0x608] ;  /* 0x00018200ff187b82 */ /* 0x000e620000000800 */
[----:B------:R-:W-:-:S04]  /*2a90*/  IMAD.WIDE.U32 R4, R7, R18, R4 ;  /* 0x0000001207047225 */ /* 0x000fc800078e0004 */
[----:B------:R-:W-:-:S03]  /*2aa0*/  IMAD R7, R7, R19, R6 ;  /* 0x0000001307077224 */ /* 0x000fc600078e0206 */
[----:B------:R-:W2:Y:S01]  /*2ab0*/  LDC R26, c[0x0][0x658] ;  /* 0x00019600ff1a7b82 */ /* 0x000ea20000000800 */
[----:B------:R-:W-:Y:S01]  /*2ac0*/  IMAD R19, R22, R20, R17 ;  /* 0x0000001416137224 */ /* 0x000fe200078e0211 */
[----:B------:R-:W-:Y:S01]  /*2ad0*/  I2FP.F32.U32 R6, R21 ;  /* 0x0000001500067245 */ /* 0x000fe20000201000 */
[----:B------:R-:W-:Y:S01]  /*2ae0*/  IMAD.IADD R5, R5, 0x1, R7 ;  /* 0x0000000105057824 */ /* 0x000fe200078e0207 */
[----:B---3--:R-:W-:Y:S01]  /*2af0*/  ISETP.NE.U32.AND P0, PT, R28, RZ, PT ;  /* 0x000000ff1c00720c */ /* 0x008fe20003f05070 */
[----:B------:R-:W-:Y:S02]  /*2b00*/  IMAD.MOV.U32 R7, RZ, RZ, -0x1 ;  /* 0xffffffffff077424 */ /* 0x000fe400078e00ff */
[----:B------:R-:W-:Y:S01]  /*2b10*/  FMUL R6, R6, UR6 ;  /* 0x0000000606067c20 */ /* 0x000fe20008400000 */
[----:B------:R-:W3:Y:S01]  /*2b20*/  LDC R20, c[0x0][0x148] ;  /* 0x00005200ff147b82 */ /* 0x000ee20000000800 */
[-CC-:B0-----:R-:W-:Y:S02]  /*2b30*/  SHF.R.U64 R16, R4, R10.reuse, R5.reuse ;  /* 0x0000000a04107219 */ /* 0x181fe40000001205 */
[----:B------:R-:W-:Y:S01]  /*2b40*/  ISETP.NE.AND.EX P0, PT, R29, RZ, PT, P0 ;  /* 0x000000ff1d00720c */ /* 0x000fe20003f05300 */
[----:B------:R0:W4:Y:S01]  /*2b50*/  F2I.U32.TRUNC.NTZ R18, R6 ;  /* 0x0000000600127305 */ /* 0x000122000020f000 */
[----:B------:R-:W-:-:S03]  /*2b60*/  SHF.R.U32.HI R5, RZ, R10, R5 ;  /* 0x0000000aff057219 */ /* 0x000fc60000011605 */
[----:B------:R-:W0:Y:S01]  /*2b70*/  LDC R22, c[0x0][0x648] ;  /* 0x00019200ff167b82 */ /* 0x000e220000000800 */
[-CC-:B-1----:R-:W-:Y:S02]  /*2b80*/  SHF.R.U64 R14, R16, R24.reuse, R5.reuse ;  /* 0x00000018100e7219 */ /* 0x182fe40000001205 */
[----:B------:R-:W-:-:S05]  /*2b90*/  SHF.R.U32.HI R5, RZ, R24, R5 ;  /* 0x00000018ff057219 */ /* 0x000fca0000011605 */
[----:B------:R-:W1:Y:S01]  /*2ba0*/  LDC R27, c[0x0][0x638] ;  /* 0x00018e00ff1b7b82 */ /* 0x000e620000000800 */
[-CC-:B--2---:R-:W-:Y:S02]  /*2bb0*/  SHF.R.U64 R17, R14, R26.reuse, R5.reuse ;  /* 0x0000001a0e117219 */ /* 0x184fe40000001205 */
[-C--:B------:R-:W-:Y:S02]  /*2bc0*/  SHF.L.U32 R7, R7, R26.reuse, RZ ;  /* 0x0000001a07077219 */ /* 0x080fe400000006ff */
[-C--:B------:R-:W-:Y:S01]  /*2bd0*/  SHF.R.U32.HI R5, RZ, R26.reuse, R5 ;  /* 0x0000001aff057219 */ /* 0x080fe20000011605 */
[----:B------:R-:W-:Y:S01]  /*2be0*/  IMAD.MOV.U32 R4, RZ, RZ, R17 ;  /* 0x000000ffff047224 */ /* 0x000fe200078e0011 */
[----:B------:R-:W-:Y:S01]  /*2bf0*/  SHF.L.U32 R26, R11, R26, RZ ;  /* 0x0000001a0b1a7219 */ /* 0x000fe200000006ff */
[----:B------:R-:W2:Y:S01]  /*2c00*/  LDC R30, c[0x0][0x610] ;  /* 0x00018400ff1e7b82 */ /* 0x000ea20000000800 */
[----:B------:R-:W-:-:S07]  /*2c10*/  LOP3.LUT R25, RZ, R7, RZ, 0x33, !PT ;  /* 0x00000007ff197212 */ /* 0x000fce00078e33ff */
[----:B------:R-:W0:Y:S01]  /*2c20*/  LDC R23, c[0x0][0x600] ;  /* 0x00018000ff177b82 */ /* 0x000e220000000800 */
[----:B----4-:R-:W-:Y:S05]  /*2c30*/  @!P0 BRA `(.L_x_45) ;  /* 0x0000000000288947 */ /* 0x010fea0003800000 */
[----:B------:R-:W4:Y:S02]  /*2c40*/  LDC R4, c[0x0][0x64c] ;  /* 0x00019300ff047b82 */ /* 0x000f240000000800 */
[----:B----4-:R-:W-:-:S05]  /*2c50*/  IADD3 R11, P0, R17, R4, RZ ;  /* 0x00000004110b7210 */ /* 0x010fca0007f1e0ff */
[----:B------:R-:W-:-:S04]  /*2c60*/  IMAD.X R13, RZ, RZ, R5, P0 ;  /* 0x000000ffff0d7224 */ /* 0x000fc800000e0605 */
[----:B------:R-:W-:-:S04]  /*2c70*/  IMAD.WIDE.U32 R4, R13, R28, RZ ;  /* 0x0000001c0d047225 */ /* 0x000fc800078e00ff */
[----:B0-----:R-:W-:-:S04]  /*2c80*/  IMAD.WIDE.U32 R6, P0, R11, R29, R4 ;  /* 0x0000001d0b067225 */ /* 0x001fc80007800004 */
[----:B------:R-:W-:-:S04]  /*2c90*/  IMAD.WIDE.U32 R4, R11, R28, RZ ;  /* 0x0000001c0b047225 */ /* 0x000fc800078e00ff */
[----:B------:R-:W-:Y:S01]  /*2ca0*/  IMAD.X R11, RZ, RZ, RZ, P0 ;  /* 0x000000ffff0b7224 */ /* 0x000fe200000e06ff */
[----:B------:R-:W-:Y:S01]  /*2cb0*/  IADD3 RZ, P0, R5, R6, RZ ;  /* 0x0000000605ff7210 */ /* 0x000fe20007f1e0ff */
[----:B------:R-:W-:-:S04]  /*2cc0*/  IMAD.MOV.U32 R10, RZ, RZ, R7 ;  /* 0x000000ffff0a7224 */ /* 0x000fc800078e0007 */
[----:B------:R-:W-:-:S08]  /*2cd0*/  IMAD.WIDE.U32.X R4, R13, R29, R10, P0 ;  /* 0x0000001d0d047225 */ /* 0x000fd000000e040a */
.L_x_45:
[----:B0-----:R-:W-:Y:S01]  /*2ce0*/  SHF.R.U64 R4, R4, R22, R5 ;  /* 0x0000001604047219 */ /* 0x001fe20000001205 */
[----:B------:R-:W-:Y:S01]  /*2cf0*/  VIADD R7, R23, 0xffffffff ;  /* 0xffffffff17077836 */ /* 0x000fe20000000000 */
[----:B------:R-:W-:Y:S01]  /*2d00*/  LOP3.LUT R5, R14, R25, RZ, 0xc0, !PT ;  /* 0x000000190e057212 */ /* 0x000fe200078ec0ff */
[----:B------:R-:W-:Y:S02]  /*2d10*/  IMAD.MOV R18, RZ, RZ, -R18 ;  /* 0x000000ffff127224 */ /* 0x000fe400078e0a12 */
[----:B------:R-:W-:Y:S02]  /*2d20*/  IMAD.MOV R6, RZ, RZ, -R4 ;  /* 0x000000ffff067224 */ /* 0x000fe400078e0a04 */
[----:B------:R-:W-:Y:S01]  /*2d30*/  IMAD R22, R26, R4, R5 ;  /* 0x000000041a167224 */ /* 0x000fe200078e0205 */
[----:B------:R-:W-:Y:S01]  /*2d40*/  LOP3.LUT R4, R16, R7, RZ, 0xc0, !PT ;  /* 0x0000000710047212 */ /* 0x000fe200078ec0ff */
[----:B---3--:R-:W-:Y:S02]  /*2d50*/  @P1 IMAD R19, R20, R18, R21 ;  /* 0x0000001214131224 */ /* 0x008fe400078e0215 */
[----:B-1----:R-:W-:-:S02]  /*2d60*/  IMAD R5, R6, R27, R17 ;  /* 0x0000001b06057224 */ /* 0x002fc400078e0211 */
[----:B--2---:R-:W-:Y:S02]  /*2d70*/  IMAD R22, R22, R30, R19 ;  /* 0x0000001e16167224 */ /* 0x004fe400078e0213 */
[----:B------:R-:W-:Y:S02]  /*2d80*/  IMAD R11, R5, R23, R4 ;  /* 0x00000017050b7224 */ /* 0x000fe400078e0204 */
[----:B------:R-:W-:Y:S02]  /*2d90*/  IMAD.MOV.U32 R6, RZ, RZ, 0x1 ;  /* 0x00000001ff067424 */ /* 0x000fe400078e00ff */
[----:B------:R-:W-:Y:S01]  /*2da0*/  IMAD.MOV.U32 R13, RZ, RZ, R15 ;  /* 0x000000ffff0d7224 */ /* 0x000fe200078e000f */
[----:B------:R-:W-:Y:S02]  /*2db0*/  SEL R7, R11, R22, !P1 ;  /* 0x000000160b077207 */ /* 0x000fe40004800000 */
[----:B------:R-:W-:Y:S02]  /*2dc0*/  PRMT R5, R6, 0x7610, R5 ;  /* 0x0000761006057816 */ /* 0x000fe40000000005 */
[----:B------:R-:W-:-:S07]  /*2dd0*/  SEL R22, R22, R11, !P1 ;  /* 0x0000000b16167207 */ /* 0x000fce0004800000 */
.L_x_43:
[----:B------:R-:W-:Y:S01]  /*2de0*/  LOP3.LUT P0, RZ, R5, 0xff, RZ, 0xc0, !PT ;  /* 0x000000ff05ff7812 */ /* 0x000fe2000780c0ff */
[----:B------:R-:W-:-:S12]  /*2df0*/  IMAD.MOV.U32 R10, RZ, RZ, R22 ;  /* 0x000000ffff0a7224 */ /* 0x000fd800078e0016 */
[----:B------:R-:W-:Y:S05]  /*2e00*/  @P0 BRA `(.L_x_46) ;  /* 0xffffffe000a80947 */ /* 0x000fea000383ffff */
[----:B------:R-:W-:Y:S05]  /*2e10*/  EXIT ;  /* 0x000000000000794d */ /* 0x000fea0003800000 */
.L_x_4:
[----:B0-----:R-:W-:Y:S01]  /*2e20*/  ULDC.64 UR4, c[0x0][0x650] ;  /* 0x0001940000047ab9 */ /* 0x001fe20000000a00 */
        /* <DEDUP_REMOVED lines=25> */
.L_x_48:
[--C-:B------:R-:W-:Y:S01]  /*2fc0*/  SHF.R.U64 R16, R14, R18, R15.reuse ;  /* 0x000000120e107219 */ /* 0x100fe2000000120f */
[----:B------:R-:W0:Y:S01]  /*2fd0*/  LDC R22, c[0x0][0x618] ;  /* 0x00018600ff167b82 */ /* 0x000e220000000800 */
[----:B------:R-:W-:Y:S01]  /*2fe0*/  I2FP.F32.U32 R10, R4 ;  /* 0x00000004000a7245 */ /* 0x000fe20000201000 */
[----:B------:R-:W-:Y:S01]  /*2ff0*/  ULDC UR4, c[0x0][0x150] ;  /* 0x0000540000047ab9 */ /* 0x000fe20000000800 */
[----:B------:R-:W-:Y:S01]  /*3000*/  SHF.R.U32.HI R5, RZ, R18, R15 ;  /* 0x00000012ff057219 */ /* 0x000fe2000001160f */
[----:B------:R-:W-:Y:S01]  /*3010*/  IMAD.MOV.U32 R6, RZ, RZ, R0 ;  /* 0x000000ffff067224 */ /* 0x000fe200078e0000 */
[----:B------:R-:W-:Y:S01]  /*3020*/  IADD3 R11, P0, RZ, -R16, RZ ;  /* 0x80000010ff0b7210 */ /* 0x000fe20007f1e0ff */
[----:B------:R-:W-:Y:S01]  /*3030*/  FMUL R13, R10, UR4 ;  /* 0x000000040a0d7c20 */ /* 0x000fe20008400000 */
[----:B------:R-:W-:Y:S01]  /*3040*/  IMAD.MOV.U32 R7, RZ, RZ, R9 ;  /* 0x000000ffff077224 */ /* 0x000fe200078e0009 */
[----:B------:R-:W1:Y:S01]  /*3050*/  LDC.64 R24, c[0x0][0x640] ;  /* 0x00019000ff187b82 */ /* 0x000e620000000a00 */
[----:B------:R-:W-:Y:S01]  /*3060*/  ULDC UR4, c[0x0][0x154] ;  /* 0x0000550000047ab9 */ /* 0x000fe20000000800 */
[----:B------:R-:W-:-:S02]  /*3070*/  IMAD.X R5, RZ, RZ, ~R5, P0 ;  /* 0x000000ffff057224 */ /* 0x000fc400000e0e05 */
[----:B------:R-:W2:Y:S01]  /*3080*/  F2I.U32.TRUNC.NTZ R13, R13 ;  /* 0x0000000d000d7305 */ /* 0x000ea2000020f000 */
[----:B------:R-:W-:-:S03]  /*3090*/  IMAD.WIDE.U32 R6, R11, R20, R6 ;  /* 0x000000140b067225 */ /* 0x000fc600078e0006 */
[----:B------:R-:W3:Y:S01]  /*30a0*/  LDC R15, c[0x0][0x144] ;  /* 0x00005100ff0f7b82 */ /* 0x000ee20000000800 */
[----:B------:R-:W-:-:S04]  /*30b0*/  IMAD R10, R5, R20, RZ ;  /* 0x00000014050a7224 */ /* 0x000fc800078e02ff */
[----:B------:R-:W-:Y:S02]  /*30c0*/  IMAD R5, R11, R21, R10 ;  /* 0x000000150b057224 */ /* 0x000fe400078e020a */
[----:B------:R-:W-:Y:S01]  /*30d0*/  IMAD.MOV.U32 R10, RZ, RZ, -0x1 ;  /* 0xffffffffff0a7424 */ /* 0x000fe200078e00ff */
[----:B------:R-:W4:Y:S01]  /*30e0*/  LDC R18, c[0x0][0x608] ;  /* 0x00018200ff127b82 */ /* 0x000f220000000800 */
[----:B------:R-:W-:Y:S01]  /*30f0*/  IMAD.IADD R5, R7, 0x1, R5 ;  /* 0x0000000107057824 */ /* 0x000fe200078e0205 */
[----:B------:R-:W-:-:S04]  /*3100*/  I2FP.F32.U32 R7, R3 ;  /* 0x0000000300077245 */ /* 0x000fc80000201000 */
[-C--:B0-----:R-:W-:Y:S01]  /*3110*/  SHF.R.U64 R14, R6, R22.reuse, R5 ;  /* 0x00000016060e7219 */ /* 0x081fe20000001205 */
[----:B--2---:R-:W-:Y:S01]  /*3120*/  IMAD.MOV R6, RZ, RZ, -R13 ;  /* 0x000000ffff067224 */ /* 0x004fe200078e0a0d */
[----:B------:R-:W0:Y:S01]  /*3130*/  LDC R11, c[0x0][0x658] ;  /* 0x00019600ff0b7b82 */ /* 0x000e220000000800 */
[----:B-1----:R-:W-:Y:S01]  /*3140*/  ISETP.NE.U32.AND P0, PT, R24, RZ, PT ;  /* 0x000000ff1800720c */ /* 0x002fe20003f05070 */
[----:B------:R-:W-:Y:S01]  /*3150*/  FMUL R7, R7, UR4 ;  /* 0x0000000407077c20 */ /* 0x000fe20008400000 */
[----:B------:R-:W-:Y:S02]  /*3160*/  SHF.R.U32.HI R5, RZ, R22, R5 ;  /* 0x00000016ff057219 */ /* 0x000fe40000011605 */
[----:B------:R-:W-:-:S03]  /*3170*/  ISETP.NE.AND.EX P0, PT, R25, RZ, PT, P0 ;  /* 0x000000ff1900720c */ /* 0x000fc60003f05300 */
[----:B------:R-:W1:Y:S01]  /*3180*/  LDC R20, c[0x0][0x148] ;  /* 0x00005200ff147b82 */ /* 0x000e620000000800 */
[----:B---3--:R-:W-:Y:S02]  /*3190*/  IMAD R21, R15, R6, R4 ;  /* 0x000000060f157224 */ /* 0x008fe400078e0204 */
[----:B------:R-:W-:-:S05]  /*31a0*/  IMAD.MOV.U32 R6, RZ, RZ, 0x1 ;  /* 0x00000001ff067424 */ /* 0x000fca00078e00ff */
[----:B------:R-:W2:Y:S01]  /*31b0*/  LDC R19, c[0x0][0x600] ;  /* 0x00018000ff137b82 */ /* 0x000ea20000000800 */
[-CC-:B----4-:R-:W-:Y:S02]  /*31c0*/  SHF.R.U64 R15, R14, R18.reuse, R5.reuse ;  /* 0x000000120e0f7219 */ /* 0x190fe40000001205 */
[----:B------:R-:W-:Y:S02]  /*31d0*/  SHF.R.U32.HI R4, RZ, R18, R5 ;  /* 0x00000012ff047219 */ /* 0x000fe40000011605 */
[----:B------:R3:W4:Y:S03]  /*31e0*/  F2I.U32.TRUNC.NTZ R18, R7 ;  /* 0x0000000700127305 */ /* 0x000726000020f000 */
[----:B------:R-:W1:Y:S01]  /*31f0*/  LDC R23, c[0x0][0x648] ;  /* 0x00019200ff177b82 */ /* 0x000e620000000800 */
[-C--:B0-----:R-:W-:Y:S02]  /*3200*/  SHF.R.U64 R17, R15, R11.reuse, R4 ;  /* 0x0000000b0f117219 */ /* 0x081fe40000001204 */
[----:B------:R-:W-:-:S02]  /*3210*/  SHF.L.U32 R10, R10, R11, RZ ;  /* 0x0000000b0a0a7219 */ /* 0x000fc400000006ff */
[-C--:B------:R-:W-:Y:S01]  /*3220*/  SHF.R.U32.HI R5, RZ, R11.reuse, R4 ;  /* 0x0000000bff057219 */ /* 0x080fe20000011604 */
[----:B------:R-:W-:Y:S01]  /*3230*/  IMAD.MOV.U32 R4, RZ, RZ, R17 ;  /* 0x000000ffff047224 */ /* 0x000fe200078e0011 */
[----:B------:R-:W-:Y:S01]  /*3240*/  SHF.L.U32 R22, R6, R11, RZ ;  /* 0x0000000b06167219 */ /* 0x000fe200000006ff */
[----:B------:R-:W0:Y:S01]  /*3250*/  LDC R26, c[0x0][0x638] ;  /* 0x00018e00ff1a7b82 */ /* 0x000e220000000800 */
[----:B------:R-:W-:-:S07]  /*3260*/  LOP3.LUT R28, RZ, R10, RZ, 0x33, !PT ;  /* 0x0000000aff1c7212 */ /* 0x000fce00078e33ff */
[----:B------:R-:W0:Y:S01]  /*3270*/  LDC R27, c[0x0][0x610] ;  /* 0x00018400ff1b7b82 */ /* 0x000e220000000800 */
[----:B---34-:R-:W-:Y:S05]  /*3280*/  @!P0 BRA `(.L_x_49) ;  /* 0x0000000000288947 */ /* 0x018fea0003800000 */
[----:B------:R-:W3:Y:S02]  /*3290*/  LDC R4, c[0x0][0x64c] ;  /* 0x00019300ff047b82 */ /* 0x000ee40000000800 */
[----:B---3--:R-:W-:-:S05]  /*32a0*/  IADD3 R11, P0, R17, R4, RZ ;  /* 0x00000004110b7210 */ /* 0x008fca0007f1e0ff */
        /* <DEDUP_REMOVED lines=8> */
.L_x_49:
[----:B-1----:R-:W-:Y:S01]  /*3330*/  SHF.R.U64 R5, R4, R23, R5 ;  /* 0x0000001704057219 */ /* 0x002fe20000001205 */
[----:B--2---:R-:W-:Y:S01]  /*3340*/  VIADD R7, R19, 0xffffffff ;  /* 0xffffffff13077836 */ /* 0x004fe20000000000 */
        /* <DEDUP_REMOVED lines=13> */
.L_x_47:
[----:B------:R-:W-:-:S08]  /*3420*/  NOP ;  /* 0x0000000000007918 */ /* 0x000fd00000000000 */
[----:B------:R-:W0:-:S00]  /*3430*/  USETMAXREG.DEALLOC.CTAPOOL 0x28 ;  /* 0x00000028000079c8 */ /* 0x000e0000080e0500 */
[----:B0-----:R-:W-:-:S13]  /*3440*/  ISETP.NE.AND P0, PT, R2, RZ, PT ;  /* 0x000000ff0200720c */ /* 0x001fda0003f05270 */
[----:B------:R-:W-:Y:S05]  /*3450*/  @P0 EXIT ;  /* 0x000000000000094d */ /* 0x000fea0003800000 */
[----:B------:R-:W-:Y:S01]  /*3460*/  LOP3.LUT P0, RZ, R7, 0xff, RZ, 0xc0, !PT ;  /* 0x000000ff07ff7812 */ /* 0x000fe2000780c0ff */
[----:B------:R-:W-:Y:S02]  /*3470*/  IMAD.MOV.U32 R10, RZ, RZ, 0x1 ;  /* 0x00000001ff0a7424 */ /* 0x000fe400078e00ff */
[----:B------:R-:W-:-:S10]  /*3480*/  IMAD.MOV.U32 R13, RZ, RZ, RZ ;  /* 0x000000ffff0d7224 */ /* 0x000fd400078e00ff */
[----:B------:R-:W-:Y:S05]  /*3490*/  @!P0 BRA `(.L_x_50) ;  /* 0x0000000c00348947 */ /* 0x000fea0003800000 */
[----:B------:R-:W0:Y:S01]  /*34a0*/  LDC R2, c[0x0][0x28c] ;  /* 0x0000a300ff027b82 */ /* 0x000e220000000800 */
[----:B------:R-:W-:Y:S01]  /*34b0*/  ULDC UR5, c[0x0][0x600] ;  /* 0x0001800000057ab9 */ /* 0x000fe20000000800 */
[----:B------:R-:W-:Y:S01]  /*34c0*/  ULDC UR4, c[0x0][0xc] ;  /* 0x0000030000047ab9 */ /* 0x000fe20000000800 */
[----:B------:R-:W-:Y:S01]  /*34d0*/  UIADD3 UR16, UR5, -0x1, URZ ;  /* 0xffffffff05107890 */ /* 0x000fe2000fffe03f */
[C---:B------:R-:W-:Y:S01]  /*34e0*/  LOP3.LUT P3, RZ, R12.reuse, 0x7f, RZ, 0xc0, !PT ;  /* 0x0000007f0cff7812 */ /* 0x040fe2000786c0ff */
[----:B------:R-:W-:Y:S01]  /*34f0*/  ULDC UR6, c[0x0][0x658] ;  /* 0x0001960000067ab9 */ /* 0x000fe20000000800 */
[----:B------:R-:W-:Y:S01]  /*3500*/  ULDC UR5, c[0x0][0x10] ;  /* 0x0000040000057ab9 */ /* 0x000fe20000000800 */
[----:B------:R-:W-:Y:S01]  /*3510*/  UMOV UR7, 0xffffffff ;  /* 0xffffffff00077882 */ /* 0x000fe20000000000 */
[----:B------:R-:W-:Y:S01]  /*3520*/  UMOV UR8, 0x1 ;  /* 0x0000000100087882 */ /* 0x000fe20000000000 */
[----:B------:R-:W-:Y:S01]  /*3530*/  LOP3.LUT P0, RZ, R12, 0x1f, RZ, 0xc0, !PT ;  /* 0x0000001f0cff7812 */ /* 0x000fe2000780c0ff */
[----:B------:R-:W-:Y:S01]  /*3540*/  UIMAD.WIDE.U32 UR4, UR4, UR5, URZ ;  /* 0x00000005040472a5 */ /* 0x000fe2000f8e003f */
[----:B------:R-:W-:Y:S01]  /*3550*/  BSSY B0, `(.L_x_50) ;  /* 0x00000c1000007945 */ /* 0x000fe20003800000 */
[----:B------:R-:W-:Y:S01]  /*3560*/  USHF.L.U32 UR7, UR7, UR6, URZ ;  /* 0x0000000607077299 */ /* 0x000fe2000800063f */
[----:B------:R-:W-:Y:S01]  /*3570*/  IMAD.MOV.U32 R15, RZ, RZ, 0x1 ;  /* 0x00000001ff0f7424 */ /* 0x000fe200078e00ff */
[----:B------:R-:W-:Y:S01]  /*3580*/  USHF.L.U32 UR18, UR8, UR6, URZ ;  /* 0x0000000608127299 */ /* 0x000fe2000800063f */
[----:B------:R-:W-:Y:S01]  /*3590*/  LOP3.LUT R16, R8, 0x2, RZ, 0xfc, !PT ;  /* 0x0000000208107812 */ /* 0x000fe200078efcff */
[----:B------:R-:W-:Y:S01]  /*35a0*/  IMAD.MOV.U32 R10, RZ, RZ, 0x1 ;  /* 0x00000001ff0a7424 */ /* 0x000fe200078e00ff */
[----:B------:R-:W-:Y:S01]  /*35b0*/  ULDC UR6, c[0x0][0x14] ;  /* 0x0000050000067ab9 */ /* 0x000fe20000000800 */
[----:B------:R-:W-:Y:S01]  /*35c0*/  PLOP3.LUT P0, PT, P0, P3, PT, 0x8a, 0x0 ;  /* 0x000000000000781c */ /* 0x000fe20000707172 */
[----:B------:R-:W-:Y:S01]  /*35d0*/  UIMAD.WIDE.U32 UR20, UR4, UR6, URZ ;  /* 0x00000006041472a5 */ /* 0x000fe2000f8e003f */
[----:B------:R-:W-:Y:S01]  /*35e0*/  IMAD.MOV.U32 R13, RZ, RZ, RZ ;  /* 0x000000ffff0d7224 */ /* 0x000fe200078e00ff */
[----:B------:R-:W-:-:S02]  /*35f0*/  UIMAD UR13, UR5, UR6, URZ ;  /* 0x00000006050d72a4 */ /* 0x000fc4000f8e023f */
[----:B------:R-:W-:Y:S01]  /*3600*/  ULOP3.LUT UR17, URZ, UR7, URZ, 0x33, !UPT ;  /* 0x000000073f117292 */ /* 0x000fe2000f8e333f */
[----:B0-----:R-:W-:Y:S01]  /*3610*/  VIADD R2, R2, 0x7f ;  /* 0x0000007f02027836 */ /* 0x001fe20000000000 */
[----:B------:R-:W-:Y:S01]  /*3620*/  UIADD3 UR13, UR21, UR13, URZ ;  /* 0x0000000d150d7290 */ /* 0x000fe2000fffe03f */
[----:B------:R-:W-:-:S03]  /*3630*/  ULDC.64 UR22, c[0x0][0x198] ;  /* 0x0000660000167ab9 */ /* 0x000fc60000000a00 */
[----:B------:R-:W-:-:S04]  /*3640*/  SHF.R.S32.HI R3, RZ, 0x1f, R2 ;  /* 0x0000001fff037819 */ /* 0x000fc80000011402 */
[----:B------:R-:W-:-:S04]  /*3650*/  LEA.HI R3, R3, R2, RZ, 0x7 ;  /* 0x0000000203037211 */ /* 0x000fc800078f38ff */
[----:B------:R-:W-:-:S05]  /*3660*/  SHF.R.S32.HI R12, RZ, 0x7, R3 ;  /* 0x00000007ff0c7819 */ /* 0x000fca0000011403 */
[----:B------:R-:W-:-:S07]  /*3670*/  VIADD R11, R12, 0x1 ;  /* 0x000000010c0b7836 */ /* 0x000fce0000000000 */
.L_x_62:
[----:B------:R-:W-:-:S03]  /*3680*/  UMOV UR4, 0xffffffff ;  /* 0xffffffff00047882 */ /* 0x000fc60000000000 */
[----:B------:R-:W-:Y:S05]  /*3690*/  BRA.DIV UR4, `(.L_x_51) ;  /* 0x0000001204e87947 */ /* 0x000fea000b800000 */
[----:B------:R-:W-:-:S13]  /*36a0*/  ELECT P2, URZ, PT ;  /* 0x00000000003f782f */ /* 0x000fda0003840000 */
.L_x_82:
[----:B------:R-:W0:Y:S01]  /*36b0*/  LDC R2, c[0x0][0x28c] ;  /* 0x0000a300ff027b82 */ /* 0x000e220000000800 */
[----:B------:R-:W-:Y:S01]  /*36c0*/  BSSY B1, `(.L_x_52) ;  /* 0x0000037000017945 */ /* 0x000fe20003800000 */
[----:B0-----:R-:W-:-:S13]  /*36d0*/  ISETP.LT.OR P2, PT, R2, 0x1, !P2 ;  /* 0x000000010200780c */ /* 0x001fda0005741670 */
[----:B------:R-:W-:Y:S05]  /*36e0*/  @P2 BRA `(.L_x_53) ;  /* 0x0000000000d02947 */ /* 0x000fea0003800000 */
[----:B------:R-:W-:Y:S02]  /*36f0*/  IMAD.SHL.U32 R17, R17, 0x8, RZ ;  /* 0x0000000811117824 */ /* 0x000fe400078e00ff */
[----:B------:R-:W-:Y:S02]  /*3700*/  IMAD.SHL.U32 R18, R14, 0x80, RZ ;  /* 0x000000800e127824 */ /* 0x000fe400078e00ff */
[----:B------:R-:W-:Y:S02]  /*3710*/  IMAD.MOV.U32 R20, RZ, RZ, RZ ;  /* 0x000000ffff147224 */ /* 0x000fe400078e00ff */
[----:B------:R-:W-:Y:S02]  /*3720*/  IMAD.MOV.U32 R2, RZ, RZ, R11 ;  /* 0x000000ffff027224 */ /* 0x000fe400078e000b */
[----:B------:R-:W-:Y:S02]  /*3730*/  IMAD.MOV.U32 R3, RZ, RZ, R10 ;  /* 0x000000ffff037224 */ /* 0x000fe400078e000a */
[----:B------:R-:W-:-:S07]  /*3740*/  IMAD.MOV.U32 R4, RZ, RZ, R13 ;  /* 0x000000ffff047224 */ /* 0x000fce00078e000d */
.L_x_57:
[----:B------:R-:W0:Y:S01]  /*3750*/  S2R R14, SR_CgaCtaId ;  /* 0x00000000000e7919 */ /* 0x000e220000008800 */
[----:B------:R-:W-:Y:S01]  /*3760*/  MOV R5, 0x400 ;  /* 0x0000040000057802 */ /* 0x000fe20000000f00 */
[----:B------:R-:W1:Y:S03]  /*3770*/  @!P3 LDC R7, c[0x0][0x500] ;  /* 0x00014000ff07bb82 */ /* 0x000e660000000800 */
[----:B0-----:R-:W-:Y:S02]  /*3780*/  LEA R19, R14, R5, 0x18 ;  /* 0x000000050e137211 */ /* 0x001fe400078ec0ff */
[----:B------:R-:W-:-:S03]  /*3790*/  SHF.L.U32 R5, R3, 0x1f, RZ ;  /* 0x0000001f03057819 */ /* 0x000fc600000006ff */
[----:B------:R-:W-:-:S04]  /*37a0*/  IMAD R14, R4, 0x8, R19 ;  /* 0x00000008040e7824 */ /* 0x000fc800078e0213 */
[----:B------:R-:W0:Y:S02]  /*37b0*/  SYNCS.PHASECHK.TRANS64.TRYWAIT P2, [R14+URZ+0x68], R5 ;  /* 0x000068050e0075a7 */ /* 0x000e24000804017f */
[----:B01----:R-:W-:Y:S05]  /*37c0*/  @!P2 BRA `(.L_x_54) ;  /* 0x0000001000bca947 */ /* 0x003fea0003800000 */
.L_x_83:
[----:B0-----:R-:W-:Y:S01]  /*37d0*/  PRMT R5, R16, 0x9910, RZ ;  /* 0x0000991010057816 */ /* 0x001fe200000000ff */
[----:B------:R0:W-:Y:S03]  /*37e0*/  @!P3 SYNCS.ARRIVE.TRANS64 RZ, [R14+URZ], R7 ;  /* 0x000000070effb9a7 */ /* 0x0001e6000800003f */
[----:B------:R-:W-:-:S13]  /*37f0*/  ISETP.NE.AND P2, PT, R5, 0x2, PT ;  /* 0x000000020500780c */ /* 0x000fda0003f45270 */
[----:B0-----:R-:W-:Y:S05]  /*3800*/  @P2 BRA `(.L_x_55) ;  /* 0x0000000000042947 */ /* 0x001fea0003800000 */
[----:B------:R-:W-:Y:S01]  /*3810*/  BPT.TRAP 0x1 ;  /* 0x000000040000795c */ /* 0x000fe20000300000 */
.L_x_55:
[----:B------:R-:W-:Y:S05]  /*3820*/  @P0 BRA `(.L_x_56) ;  /* 0x0000000000040947 */ /* 0x000fea0003800000 */
[----:B------:R-:W-:Y:S01]  /*3830*/  BPT.TRAP 0x1 ;  /* 0x000000040000795c */ /* 0x000fe20000300000 */
.L_x_56:
[--C-:B------:R-:W-:Y:S01]  /*3840*/  IMAD R5, R4, 0x4000, R19.reuse ;  /* 0x0000400004057824 */ /* 0x100fe200078e0213 */
[----:B------:R-:W-:Y:S01]  /*3850*/  R2UR UR9, R14 ;  /* 0x000000000e0972ca */ /* 0x000fe200000e0000 */
[----:B------:R-:W-:Y:S01]  /*3860*/  IMAD R19, R4, 0x400, R19 ;  /* 0x0000040004137824 */ /* 0x000fe200078e0213 */
[----:B------:R-:W-:Y:S01]  /*3870*/  UIADD3 UR4, UP0, UR22, 0xf0, URZ ;  /* 0x000000f016047890 */ /* 0x000fe2000ff1e03f */
[----:B------:R-:W-:Y:S01]  /*3880*/  VIADD R2, R2, 0xffffffff ;  /* 0xffffffff02027836 */ /* 0x000fe20000000000 */
[----:B------:R-:W-:Y:S01]  /*3890*/  R2UR UR5, R5 ;  /* 0x00000000050572ca */ /* 0x000fe200000e0000 */
[----:B------:R-:W-:Y:S01]  /*38a0*/  UIADD3 UR24, UP1, UR22, 0x1f0, URZ ;  /* 0x000001f016187890 */ /* 0x000fe2000ff3e03f */
[----:B------:R-:W-:Y:S01]  /*38b0*/  R2UR UR8, R19 ;  /* 0x00000000130872ca */ /* 0x000fe200000e0000 */
[----:B------:R-:W-:Y:S01]  /*38c0*/  VIADD R4, R4, 0x1 ;  /* 0x0000000104047836 */ /* 0x000fe20000000000 */
[----:B------:R-:W-:Y:S01]  /*38d0*/  R2UR UR11, R18 ;  /* 0x00000000120b72ca */ /* 0x000fe200000e0000 */
[----:B------:R-:W-:Y:S01]  /*38e0*/  UIADD3.X UR25, URZ, UR23, URZ, UP1, !UPT ;  /* 0x000000173f197290 */ /* 0x000fe20008ffe43f */
[----:B------:R-:W-:Y:S01]  /*38f0*/  R2UR UR10, R20 ;  /* 0x00000000140a72ca */ /* 0x000fe200000e0000 */
[----:B------:R-:W-:Y:S01]  /*3900*/  UMOV UR6, 0x0 ;  /* 0x0000000000067882 */ /* 0x000fe20000000000 */
[----:B------:R-:W-:Y:S01]  /*3910*/  R2UR UR12, R6 ;  /* 0x00000000060c72ca */ /* 0x000fe200000e0000 */
[----:B------:R-:W-:Y:S01]  /*3920*/  UMOV UR7, 0x10000000 ;  /* 0x1000000000077882 */ /* 0x000fe20000000000 */
[----:B------:R-:W-:Y:S01]  /*3930*/  R2UR UR19, R17 ;  /* 0x00000000111372ca */ /* 0x000fe200000e0000 */
[----:B------:R-:W-:Y:S01]  /*3940*/  VIADD R20, R20, 0x80 ;  /* 0x0000008014147836 */ /* 0x000fe20000000000 */
[----:B------:R-:W-:Y:S01]  /*3950*/  ISETP.GT.AND P4, PT, R2, 0x1, PT ;  /* 0x000000010200780c */ /* 0x000fe20003f84270 */
[----:B------:R-:W-:Y:S01]  /*3960*/  UIADD3 UR14, UR5, 0x180, URZ ;  /* 0x00000180050e7890 */ /* 0x000fe2000fffe03f */
[----:B------:R-:W-:Y:S01]  /*3970*/  ISETP.NE.AND P2, PT, R4, 0xd, PT ;  /* 0x0000000d0400780c */ /* 0x000fe20003f45270 */
[----:B------:R-:W-:-:S02]  /*3980*/  UIADD3.X UR5, URZ, UR23, URZ, UP0, !UPT ;  /* 0x000000173f057290 */ /* 0x000fc400087fe43f */
[----:B------:R-:W-:Y:S01]  /*3990*/  UIADD3 UR15, UR8, 0x34180, URZ ;  /* 0x00034180080f7890 */ /* 0x000fe2000fffe03f */
[----:B------:R-:W-:Y:S02]  /*39a0*/  SEL R14, RZ, 0x1, P2 ;  /* 0x00000001ff0e7807 */ /* 0x000fe40001000000 */
[----:B------:R-:W-:Y:S01]  /*39b0*/  UMOV UR8, UR14 ;  /* 0x0000000e00087c82 */ /* 0x000fe20008000000 */
[----:B------:R-:W-:Y:S02]  /*39c0*/  SEL R4, R4, RZ, P2 ;  /* 0x000000ff04047207 */ /* 0x000fe40001000000 */
[----:B------:R-:W-:Y:S01]  /*39d0*/  LOP3.LUT R3, R3, R14, RZ, 0x3c, !PT ;  /* 0x0000000e03037212 */ /* 0x000fe200078e3cff */
[----:B------:R0:W-:Y:S02]  /*39e0*/  UTMALDG.3D [UR8], [UR4], desc[UR6] ;  /* 0x00000608040075b4 */ /* 0x0001e40008011000 */
[----:B0-----:R-:W-:Y:S01]  /*39f0*/  UMOV UR8, UR15 ;  /* 0x0000000f00087c82 */ /* 0x001fe20008000000 */
[----:B------:R-:W-:-:S02]  /*3a00*/  UMOV UR11, UR19 ;  /* 0x00000013000b7c82 */ /* 0x000fc40008000000 */
[----:B------:R0:W-:Y:S02]  /*3a10*/  UTMALDG.3D [UR8], [UR24], desc[UR6] ;  /* 0x00000608180075b4 */ /* 0x0001e40008011000 */
[----:B0-----:R-:W-:Y:S05]  /*3a20*/  @P4 BRA `(.L_x_57) ;  /* 0xfffffffc00484947 */ /* 0x001fea000383ffff */
.L_x_53:
[----:B------:R-:W-:Y:S05]  /*3a30*/  BSYNC B1 ;  /* 0x0000000000017941 */ /* 0x000fea0003800000 */
.L_x_52:
[----:B------:R-:W-:Y:S01]  /*3a40*/  LOP3.LUT P4, RZ, R15, 0xff, RZ, 0xc0, !PT ;  /* 0x000000ff0fff7812 */ /* 0x000fe2000788c0ff */
[----:B------:R-:W-:Y:S01]  /*3a50*/  IMAD.IADD R4, R12, 0x1, R13 ;  /* 0x000000010c047824 */ /* 0x000fe200078e020d */
[----:B------:R-:W-:Y:S01]  /*3a60*/  IADD3 R0, P5, R0, UR20, RZ ;  /* 0x0000001400007c10 */ /* 0x000fe2000ffbe0ff */
[----:B------:R-:W-:Y:S01]  /*3a70*/  ULDC.64 UR4, c[0x0][0x650] ;  /* 0x0001940000047ab9 */ /* 0x000fe20000000a00 */
[----:B------:R-:W-:Y:S01]  /*3a80*/  BSSY B1, `(.L_x_58) ;  /* 0x000006b000017945 */ /* 0x000fe20003800000 */
[----:B------:R-:W-:Y:S01]  /*3a90*/  IMAD.MOV.U32 R14, RZ, RZ, -0x1 ;  /* 0xffffffffff0e7424 */ /* 0x000fe200078e00ff */
[----:B------:R-:W-:Y:S01]  /*3aa0*/  ISETP.GT.U32.AND P2, PT, R4, 0xc, PT ;  /* 0x0000000c0400780c */ /* 0x000fe20003f44070 */
[----:B------:R-:W-:Y:S01]  /*3ab0*/  IMAD.MOV.U32 R17, RZ, RZ, -0x1 ;  /* 0xffffffffff117424 */ /* 0x000fe200078e00ff */
[----:B------:R-:W-:Y:S01]  /*3ac0*/  IADD3.X R9, R9, UR13, RZ, P5, !PT ;  /* 0x0000000d09097c10 */ /* 0x000fe2000affe4ff */
[----:B------:R-:W-:Y:S01]  /*3ad0*/  IMAD.MOV.U32 R6, RZ, RZ, -0x1 ;  /* 0xffffffffff067424 */ /* 0x000fe200078e00ff */
[----:B------:R-:W-:-:S02]  /*3ae0*/  ISETP.LT.U32.AND P2, PT, R12, 0xd, P2 ;  /* 0x0000000d0c00780c */ /* 0x000fc40001741070 */
[----:B------:R-:W-:Y:S01]  /*3af0*/  PRMT R15, RZ, 0x7610, R15 ;  /* 0x00007610ff0f7816 */ /* 0x000fe2000000000f */
[----:B------:R-:W0:Y:S01]  /*3b00*/  @P4 S2R R3, SR_CgaCtaId ;  /* 0x0000000000034919 */ /* 0x000e220000008800 */
[----:B------:R-:W-:-:S04]  /*3b10*/  @P4 MOV R2, 0x400 ;  /* 0x0000040000024802 */ /* 0x000fc80000000f00 */
[----:B0-----:R-:W-:Y:S01]  /*3b20*/  @P4 LEA R5, R3, R2, 0x18 ;  /* 0x0000000203054211 */ /* 0x001fe200078ec0ff */
[----:B------:R-:W-:-:S03]  /*3b30*/  IMAD.WIDE.U32 R2, R4, 0x4ec4ec4f, RZ ;  /* 0x4ec4ec4f04027825 */ /* 0x000fc600078e00ff */
[----:B------:R0:W-:Y:S01]  /*3b40*/  @P4 SYNCS.ARRIVE.TRANS64.A1T0 RZ, [R5+URZ+0xe8], RZ ;  /* 0x0000e8ff05ff49a7 */ /* 0x0001e2000810003f */
[----:B------:R-:W-:Y:S02]  /*3b50*/  ISETP.GE.U32.AND P4, PT, R12, 0xd, PT ;  /* 0x0000000d0c00780c */ /* 0x000fe40003f86070 */
[----:B------:R-:W-:Y:S02]  /*3b60*/  PRMT R2, RZ, 0x7610, R2 ;  /* 0x00007610ff027816 */ /* 0x000fe40000000002 */
[----:B0-----:R-:W-:Y:S02]  /*3b70*/  SHF.R.U32.HI R5, RZ, 0x2, R3 ;  /* 0x00000002ff057819 */ /* 0x001fe40000011603 */
[----:B------:R-:W-:Y:S02]  /*3b80*/  SEL R3, RZ, 0x1, !P2 ;  /* 0x00000001ff037807 */ /* 0x000fe40005000000 */
[----:B------:R-:W-:Y:S01]  /*3b90*/  ISETP.GE.U32.AND P2, PT, R0, UR4, PT ;  /* 0x0000000400007c0c */ /* 0x000fe2000bf46070 */
[----:B------:R-:W-:Y:S01]  /*3ba0*/  IMAD R13, R5, -0xd, R4 ;  /* 0xfffffff3050d7824 */ /* 0x000fe200078e0204 */
[----:B------:R-:W-:-:S02]  /*3bb0*/  LOP3.LUT R10, R10, R3, RZ, 0x3c, !PT ;  /* 0x000000030a0a7212 */ /* 0x000fc400078e3cff */
[----:B------:R-:W-:Y:S02]  /*3bc0*/  ISETP.GE.U32.AND.EX P2, PT, R9, UR5, PT, P2 ;  /* 0x0000000509007c0c */ /* 0x000fe4000bf46120 */
[----:B------:R-:W-:-:S11]  /*3bd0*/  @P4 LOP3.LUT R10, R10, 0x1, R5, 0x78, !PT ;  /* 0x000000010a0a4812 */ /* 0x000fd600078e7805 */
[----:B------:R-:W-:Y:S05]  /*3be0*/  @P2 BRA `(.L_x_59) ;  /* 0x0000000400502947 */ /* 0x000fea0003800000 */
[----:B------:R-:W-:Y:S01]  /*3bf0*/  ULDC.64 UR4, c[0x0][0x628] ;  /* 0x00018a0000047ab9 */ /* 0x000fe20000000a00 */
[----:B------:R-:W0:Y:S01]  /*3c00*/  S2R R17, SR_CTAID.X ;  /* 0x0000000000117919 */ /* 0x000e220000002500 */
[----:B------:R-:W-:Y:S01]  /*3c10*/  ISETP.NE.U32.AND P2, PT, RZ, UR4, PT ;  /* 0x00000004ff007c0c */ /* 0x000fe2000bf45070 */
[----:B------:R-:W-:Y:S01]  /*3c20*/  ULDC UR7, c[0x0][0x630] ;  /* 0x00018c0000077ab9 */ /* 0x000fe20000000800 */
[----:B------:R-:W-:Y:S01]  /*3c30*/  IMAD.MOV.U32 R2, RZ, RZ, R0 ;  /* 0x000000ffff027224 */ /* 0x000fe200078e0000 */
[----:B------:R-:W1:Y:S01]  /*3c40*/  S2R R14, SR_CTAID.Y ;  /* 0x00000000000e7919 */ /* 0x000e620000002600 */
[----:B------:R-:W-:Y:S01]  /*3c50*/  ISETP.NE.AND.EX P2, PT, RZ, UR5, PT, P2 ;  /* 0x00000005ff007c0c */ /* 0x000fe2000bf45320 */
[----:B------:R-:W-:-:S12]  /*3c60*/  IMAD.MOV.U32 R3, RZ, RZ, R9 ;  /* 0x000000ffff037224 */ /* 0x000fd800078e0009 */
[----:B------:R-:W-:Y:S05]  /*3c70*/  @!P2 BRA `(.L_x_60) ;  /* 0x000000000028a947 */ /* 0x000fea0003800000 */
[----:B------:R-:W-:Y:S02]  /*3c80*/  ULDC UR6, c[0x0][0x634] ;  /* 0x00018d0000067ab9 */ /* 0x000fe40000000800 */
[----:B------:R-:W-:-:S05]  /*3c90*/  IADD3 R7, P2, R0, UR6, RZ ;  /* 0x0000000600077c10 */ /* 0x000fca000ff5e0ff */
[----:B------:R-:W-:-:S04]  /*3ca0*/  IMAD.X R19, RZ, RZ, R9, P2 ;  /* 0x000000ffff137224 */ /* 0x000fc800010e0609 */
[----:B------:R-:W-:-:S04]  /*3cb0*/  IMAD.WIDE.U32 R4, R19, UR4, RZ ;  /* 0x0000000413047c25 */ /* 0x000fc8000f8e00ff */
[----:B------:R-:W-:-:S04]  /*3cc0*/  IMAD.WIDE.U32 R4, P2, R7, UR5, R4 ;  /* 0x0000000507047c25 */ /* 0x000fc8000f840004 */
[----:B------:R-:W-:-:S04]  /*3cd0*/  IMAD.WIDE.U32 R6, R7, UR4, RZ ;  /* 0x0000000407067c25 */ /* 0x000fc8000f8e00ff */
[----:B------:R-:W-:Y:S01]  /*3ce0*/  IMAD.X R3, RZ, RZ, RZ, P2 ;  /* 0x000000ffff037224 */ /* 0x000fe200010e06ff */
[----:B------:R-:W-:Y:S01]  /*3cf0*/  IADD3 RZ, P2, R7, R4, RZ ;  /* 0x0000000407ff7210 */ /* 0x000fe20007f5e0ff */
[----:B------:R-:W-:-:S04]  /*3d00*/  IMAD.MOV.U32 R2, RZ, RZ, R5 ;  /* 0x000000ffff027224 */ /* 0x000fc800078e0005 */
[----:B------:R-:W-:-:S08]  /*3d10*/  IMAD.WIDE.U32.X R2, R19, UR5, R2, P2 ;  /* 0x0000000513027c25 */ /* 0x000fd000090e0402 */
.L_x_60:
[--C-:B------:R-:W-:Y:S01]  /*3d20*/  SHF.R.U64 R6, R2, UR7, R3.reuse ;  /* 0x0000000702067c19 */ /* 0x100fe20008001203 */
[----:B------:R-:W-:Y:S01]  /*3d30*/  ULDC.64 UR4, c[0x0][0x620] ;  /* 0x0001880000047ab9 */ /* 0x000fe20000000a00 */
[----:B------:R-:W-:Y:S01]  /*3d40*/  SHF.R.U32.HI R2, RZ, UR7, R3 ;  /* 0x00000007ff027c19 */ /* 0x000fe20008011603 */
[----:B------:R-:W-:Y:S01]  /*3d50*/  IMAD.MOV.U32 R3, RZ, RZ, R9 ;  /* 0x000000ffff037224 */ /* 0x000fe200078e0009 */
[----:B------:R-:W-:Y:S01]  /*3d60*/  IADD3 R5, P2, RZ, -R6, RZ ;  /* 0x80000006ff057210 */ /* 0x000fe20007f5e0ff */
[----:B------:R-:W2:Y:S01]  /*3d70*/  LDC R22, c[0x0][0x144] ;  /* 0x00005100ff167b82 */ /* 0x000ea20000000800 */
[----:B0-----:R-:W-:Y:S01]  /*3d80*/  I2FP.F32.U32 R7, R17 ;  /* 0x0000001100077245 */ /* 0x001fe20000201000 */
[----:B------:R-:W-:Y:S01]  /*3d90*/  ULDC.64 UR8, c[0x0][0x640] ;  /* 0x0001900000087ab9 */ /* 0x000fe20000000a00 */
[----:B------:R-:W-:Y:S01]  /*3da0*/  ULDC UR6, c[0x0][0x608] ;  /* 0x0001820000067ab9 */ /* 0x000fe20000000800 */
[----:B------:R-:W-:Y:S01]  /*3db0*/  IMAD.X R2, RZ, RZ, ~R2, P2 ;  /* 0x000000ffff027224 */ /* 0x000fe200010e0e02 */
[----:B------:R-:W-:-:S03]  /*3dc0*/  ISETP.NE.U32.AND P2, PT, RZ, UR8, PT ;  /* 0x00000008ff007c0c */ /* 0x000fc6000bf45070 */
[----:B------:R-:W-:Y:S01]  /*3dd0*/  IMAD R4, R2, UR4, RZ ;  /* 0x0000000402047c24 */ /* 0x000fe2000f8e02ff */
[----:B------:R-:W0:Y:S01]  /*3de0*/  LDC R19, c[0x0][0x148] ;  /* 0x00005200ff137b82 */ /* 0x000e220000000800 */
[----:B------:R-:W-:Y:S01]  /*3df0*/  IMAD.MOV.U32 R2, RZ, RZ, R0 ;  /* 0x000000ffff027224 */ /* 0x000fe200078e0000 */
[----:B------:R-:W-:-:S03]  /*3e00*/  ISETP.NE.AND.EX P2, PT, RZ, UR9, PT, P2 ;  /* 0x00000009ff007c0c */ /* 0x000fc6000bf45320 */
[----:B------:R-:W-:Y:S01]  /*3e10*/  IMAD.WIDE.U32 R2, R5, UR4, R2 ;  /* 0x0000000405027c25 */ /* 0x000fe2000f8e0002 */
[----:B------:R-:W-:-:S03]  /*3e20*/  ULDC UR4, c[0x0][0x150] ;  /* 0x0000540000047ab9 */ /* 0x000fc60000000800 */
[----:B------:R-:W-:Y:S02]  /*3e30*/  IMAD R5, R5, UR5, R4 ;  /* 0x0000000505057c24 */ /* 0x000fe4000f8e0204 */
[----:B------:R-:W-:Y:S01]  /*3e40*/  FMUL R4, R7, UR4 ;  /* 0x0000000407047c20 */ /* 0x000fe20008400000 */
[----:B------:R-:W-:Y:S01]  /*3e50*/  ULDC UR4, c[0x0][0x618] ;  /* 0x0001860000047ab9 */ /* 0x000fe20000000800 */
[----:B------:R-:W-:Y:S01]  /*3e60*/  ULDC UR5, c[0x0][0x154] ;  /* 0x0000550000057ab9 */ /* 0x000fe20000000800 */
[----:B------:R-:W-:-:S03]  /*3e70*/  IMAD.IADD R3, R3, 0x1, R5 ;  /* 0x0000000103037824 */ /* 0x000fc600078e0205 */
[----:B------:R-:W3:Y:S02]  /*3e80*/  F2I.U32.TRUNC.NTZ R4, R4 ;  /* 0x0000000400047305 */ /* 0x000ee4000020f000 */
[----:B------:R-:W-:Y:S02]  /*3e90*/  SHF.R.U64 R7, R2, UR4, R3 ;  /* 0x0000000402077c19 */ /* 0x000fe40008001203 */
[----:B-1----:R-:W-:-:S05]  /*3ea0*/  I2FP.F32.U32 R2, R14 ;  /* 0x0000000e00027245 */ /* 0x002fca0000201000 */
[----:B------:R-:W-:Y:S01]  /*3eb0*/  FMUL R21, R2, UR5 ;  /* 0x0000000502157c20 */ /* 0x000fe20008400000 */
[----:B------:R-:W-:Y:S01]  /*3ec0*/  SHF.R.U32.HI R2, RZ, UR4, R3 ;  /* 0x00000004ff027c19 */ /* 0x000fe20008011603 */
[----:B------:R-:W-:-:S03]  /*3ed0*/  ULDC UR4, c[0x0][0x658] ;  /* 0x0001960000047ab9 */ /* 0x000fc60000000800 */
[--C-:B------:R-:W-:Y:S01]  /*3ee0*/  SHF.R.U64 R20, R7, UR6, R2.reuse ;  /* 0x0000000607147c19 */ /* 0x100fe20008001202 */
[----:B------:R-:W1:Y:S01]  /*3ef0*/  F2I.U32.TRUNC.NTZ R21, R21 ;  /* 0x0000001500157305 */ /* 0x000e62000020f000 */
[----:B------:R-:W-:Y:S01]  /*3f00*/  SHF.R.U32.HI R3, RZ, UR6, R2 ;  /* 0x00000006ff037c19 */ /* 0x000fe20008011602 */
[----:B---3--:R-:W-:-:S03]  /*3f10*/  IMAD.MOV R4, RZ, RZ, -R4 ;  /* 0x000000ffff047224 */ /* 0x008fc600078e0a04 */
[----:B------:R-:W-:Y:S01]  /*3f20*/  SHF.R.U64 R18, R20, UR4, R3 ;  /* 0x0000000414127c19 */ /* 0x000fe20008001203 */
[----:B--2---:R-:W-:Y:S01]  /*3f30*/  IMAD R17, R22, R4, R17 ;  /* 0x0000000416117224 */ /* 0x004fe200078e0211 */
[----:B------:R-:W-:-:S03]  /*3f40*/  SHF.R.U32.HI R23, RZ, UR4, R3 ;  /* 0x00000004ff177c19 */ /* 0x000fc60008011603 */
[----:B------:R-:W-:Y:S02]  /*3f50*/  IMAD.MOV.U32 R2, RZ, RZ, R18 ;  /* 0x000000ffff027224 */ /* 0x000fe400078e0012 */
[----:B------:R-:W-:Y:S01]  /*3f60*/  IMAD.MOV.U32 R3, RZ, RZ, R23 ;  /* 0x000000ffff037224 */ /* 0x000fe200078e0017 */
[----:B------:R-:W-:Y:S06]  /*3f70*/  @!P2 BRA `(.L_x_61) ;  /* 0x000000000028a947 */ /* 0x000fec0003800000 */
[----:B------:R-:W-:Y:S02]  /*3f80*/  ULDC UR4, c[0x0][0x64c] ;  /* 0x0001930000047ab9 */ /* 0x000fe40000000800 */
[----:B------:R-:W-:-:S05]  /*3f90*/  IADD3 R3, P2, R18, UR4, RZ ;  /* 0x0000000412037c10 */ /* 0x000fca000ff5e0ff */
[----:B------:R-:W-:-:S04]  /*3fa0*/  IMAD.X R23, RZ, RZ, R23, P2 ;  /* 0x000000ffff177224 */ /* 0x000fc800010e0617 */
[----:B------:R-:W-:-:S04]  /*3fb0*/  IMAD.WIDE.U32 R4, R23, UR8, RZ ;  /* 0x0000000817047c25 */ /* 0x000fc8000f8e00ff */
[----:B------:R-:W-:-:S04]  /*3fc0*/  IMAD.WIDE.U32 R4, P2, R3, UR9, R4 ;  /* 0x0000000903047c25 */ /* 0x000fc8000f840004 */
[----:B------:R-:W-:-:S04]  /*3fd0*/  IMAD.WIDE.U32 R2, R3, UR8, RZ ;  /* 0x0000000803027c25 */ /* 0x000fc8000f8e00ff */
[----:B------:R-:W-:Y:S01]  /*3fe0*/  IMAD.MOV.U32 R2, RZ, RZ, R5 ;  /* 0x000000ffff027224 */ /* 0x000fe200078e0005 */
[----:B------:R-:W-:Y:S01]  /*3ff0*/  IADD3 RZ, P4, R3, R4, RZ ;  /* 0x0000000403ff7210 */ /* 0x000fe20007f9e0ff */
[----:B------:R-:W-:-:S04]  /*4000*/  IMAD.X R3, RZ, RZ, RZ, P2 ;  /* 0x000000ffff037224 */ /* 0x000fc800010e06ff */
[----:B------:R-:W-:-:S08]  /*4010*/  IMAD.WIDE.U32.X R2, R23, UR9, R2, P4 ;  /* 0x0000000917027c25 */ /* 0x000fd0000a0e0402 */
.L_x_61:
[----:B------:R-:W-:Y:S01]  /*4020*/  ULDC UR4, c[0x0][0x648] ;  /* 0x0001920000047ab9 */ /* 0x000fe20000000800 */
[----:B-1----:R-:W-:Y:S01]  /*4030*/  IMAD.MOV R21, RZ, RZ, -R21 ;  /* 0x000000ffff157224 */ /* 0x002fe200078e0a15 */
[----:B------:R-:W-:Y:S01]  /*4040*/  SHF.R.U64 R3, R2, UR4, R3 ;  /* 0x0000000402037c19 */ /* 0x000fe20008001203 */
[----:B------:R-:W-:Y:S01]  /*4050*/  ULDC UR4, c[0x0][0x638] ;  /* 0x00018e0000047ab9 */ /* 0x000fe20000000800 */
[----:B------:R-:W-:Y:S01]  /*4060*/  LOP3.LUT R20, R20, UR17, RZ, 0xc0, !PT ;  /* 0x0000001114147c12 */ /* 0x000fe2000f8ec0ff */
[----:B0-----:R-:W-:Y:S01]  /*4070*/  @P1 IMAD R17, R19, R21, R14 ;  /* 0x0000001513111224 */ /* 0x001fe200078e020e */
[----:B------:R-:W-:Y:S01]  /*4080*/  ULDC UR5, c[0x0][0x610] ;  /* 0x0001840000057ab9 */ /* 0x000fe20000000800 */
[----:B------:R-:W-:Y:S02]  /*4090*/  IMAD.MOV R5, RZ, RZ, -R3 ;  /* 0x000000ffff057224 */ /* 0x000fe400078e0a03 */
[----:B------:R-:W-:Y:S01]  /*40a0*/  IMAD R14, R3, UR18, R20 ;  /* 0x00000012030e7c24 */ /* 0x000fe2000f8e0214 */
[----:B------:R-:W-:Y:S01]  /*40b0*/  LOP3.LUT R3, R7, UR16, RZ, 0xc0, !PT ;  /* 0x0000001007037c12 */ /* 0x000fe2000f8ec0ff */
[----:B------:R-:W-:Y:S01]  /*40c0*/  IMAD R18, R5, UR4, R18 ;  /* 0x0000000405127c24 */ /* 0x000fe2000f8e0212 */
[----:B------:R-:W-:Y:S01]  /*40d0*/  ULDC UR4, c[0x0][0x600] ;  /* 0x0001800000047ab9 */ /* 0x000fe20000000800 */
[----:B------:R-:W-:-:S02]  /*40e0*/  IMAD R14, R14, UR5, R17 ;  /* 0x000000050e0e7c24 */ /* 0x000fc4000f8e0211 */
[----:B------:R-:W-:Y:S02]  /*40f0*/  IMAD R3, R18, UR4, R3 ;  /* 0x0000000412037c24 */ /* 0x000fe4000f8e0203 */
[----:B------:R-:W-:-:S03]  /*4100*/  IMAD.MOV.U32 R2, RZ, RZ, 0x1 ;  /* 0x00000001ff027424 */ /* 0x000fc600078e00ff */
[----:B------:R-:W-:Y:S02]  /*4110*/  SEL R17, R3, R14, !P1 ;  /* 0x0000000e03117207 */ /* 0x000fe40004800000 */
[----:B------:R-:W-:-:S07]  /*4120*/  SEL R14, R14, R3, !P1 ;  /* 0x000000030e0e7207 */ /* 0x000fce0004800000 */
.L_x_59:
[----:B------:R-:W-:Y:S05]  /*4130*/  BSYNC B1 ;  /* 0x0000000000017941 */ /* 0x000fea0003800000 */
.L_x_58:
[----:B------:R-:W-:-:S13]  /*4140*/  LOP3.LUT P2, RZ, R2, 0xff, RZ, 0xc0, !PT ;  /* 0x000000ff02ff7812 */ /* 0x000fda000784c0ff */
[----:B------:R-:W-:Y:S05]  /*4150*/  @P2 BRA `(.L_x_62) ;  /* 0xfffffff400482947 */ /* 0x000fea000383ffff */
[----:B------:R-:W-:Y:S05]  /*4160*/  BSYNC B0 ;  /* 0x0000000000007941 */ /* 0x000fea0003800000 */
.L_x_50:
[----:B------:R-:W-:-:S03]  /*4170*/  UMOV UR4, 0xffffffff ;  /* 0xffffffff00047882 */ /* 0x000fc60000000000 */
[----:B------:R-:W-:Y:S05]  /*4180*/  BRA.DIV UR4, `(.L_x_63) ;  /* 0x0000000a04607947 */ /* 0x000fea000b800000 */
[----:B------:R-:W-:-:S13]  /*4190*/  ELECT P0, URZ, PT ;  /* 0x00000000003f782f */ /* 0x000fda0003800000 */
.L_x_86:
[----:B------:R-:W-:Y:S04]  /*41a0*/  BSSY B0, `(.L_x_64) ;  /* 0x000007c000007945 */ /* 0x000fe80003800000 */
[----:B------:R-:W-:Y:S05]  /*41b0*/  @!P0 BRA `(.L_x_65) ;  /* 0x0000000400e88947 */ /* 0x000fea0003800000 */
[----:B------:R-:W-:-:S04]  /*41c0*/  LOP3.LUT R8, R8, 0x2, RZ, 0xfc, !PT ;  /* 0x0000000208087812 */ /* 0x000fc800078efcff */
[----:B------:R-:W-:-:S13]  /*41d0*/  ISETP.NE.AND P0, PT, R8, 0x3, PT ;  /* 0x000000030800780c */ /* 0x000fda0003f05270 */
[----:B------:R-:W-:Y:S05]  /*41e0*/  @!P0 BRA `(.L_x_66) ;  /* 0x0000000000048947 */ /* 0x000fea0003800000 */
[----:B------:R-:W-:Y:S01]  /*41f0*/  BPT.TRAP 0x1 ;  /* 0x000000040000795c */ /* 0x000fe20000300000 */
.L_x_66:
[----:B------:R-:W0:Y:S01]  /*4200*/  S2R R3, SR_CgaCtaId ;  /* 0x0000000000037919 */ /* 0x000e220000008800 */
[----:B------:R-:W-:Y:S02]  /*4210*/  MOV R0, 0x400 ;  /* 0x0000040000007802 */ /* 0x000fe40000000f00 */
[----:B------:R-:W-:Y:S02]  /*4220*/  SHF.L.U32 R2, R10, 0x1f, RZ ;  /* 0x0000001f0a027819 */ /* 0x000fe400000006ff */
[----:B0-----:R-:W-:-:S05]  /*4230*/  LEA R0, R3, R0, 0x18 ;  /* 0x0000000003007211 */ /* 0x001fca00078ec0ff */
[----:B------:R-:W-:-:S04]  /*4240*/  VIADD R0, R0, 0x68 ;  /* 0x0000006800007836 */ /* 0x000fc80000000000 */
[C---:B------:R-:W-:Y:S02]  /*4250*/  IMAD R5, R13.reuse, 0x8, R0 ;  /* 0x000000080d057824 */ /* 0x040fe400078e0200 */
[----:B------:R-:W-:Y:S02]  /*4260*/  VIADD R13, R13, 0x1 ;  /* 0x000000010d0d7836 */ /* 0x000fe40000000000 */
[----:B------:R-:W0:Y:S03]  /*4270*/  SYNCS.PHASECHK.TRANS64.TRYWAIT P0, [R5+URZ], R2 ;  /* 0x00000002050075a7 */ /* 0x000e26000800017f */
[----:B------:R-:W-:-:S04]  /*4280*/  ISETP.NE.AND P1, PT, R13, 0xd, PT ;  /* 0x0000000d0d00780c */ /* 0x000fc80003f25270 */
[----:B------:R-:W-:Y:S02]  /*4290*/  SEL R3, RZ, 0x1, P1 ;  /* 0x00000001ff037807 */ /* 0x000fe40000800000 */
[----:B------:R-:W-:Y:S02]  /*42a0*/  SEL R13, R13, RZ, P1 ;  /* 0x000000ff0d0d7207 */ /* 0x000fe40000800000 */
[----:B------:R-:W-:-:S03]  /*42b0*/  LOP3.LUT R10, R10, R3, RZ, 0x3c, !PT ;  /* 0x000000030a0a7212 */ /* 0x000fc600078e3cff */
[----:B------:R-:W-:Y:S01]  /*42c0*/  IMAD R7, R13, 0x8, R0 ;  /* 0x000000080d077824 */ /* 0x000fe200078e0200 */
[----:B------:R-:W-:Y:S01]  /*42d0*/  SHF.L.U32 R4, R10, 0x1f, RZ ;  /* 0x0000001f0a047819 */ /* 0x000fe200000006ff */
[----:B0-----:R-:W-:Y:S06]  /*42e0*/  @!P0 BRA `(.L_x_67) ;  /* 0x00000008002c8947 */ /* 0x001fec0003800000 */
.L_x_87:
[----:B------:R-:W1:Y:S01]  /*42f0*/  SYNCS.PHASECHK.TRANS64.TRYWAIT P0, [R7+URZ], R4 ;  /* 0x00000004070075a7 */ /* 0x000e62000800017f */
[----:B0-----:R-:W-:-:S05]  /*4300*/  VIADD R2, R13, 0x1 ;  /* 0x000000010d027836 */ /* 0x001fca0000000000 */
[----:B------:R-:W-:-:S04]  /*4310*/  ISETP.NE.AND P1, PT, R2, 0xd, PT ;  /* 0x0000000d0200780c */ /* 0x000fc80003f25270 */
[----:B------:R-:W-:Y:S02]  /*4320*/  SEL R3, RZ, 0x1, P1 ;  /* 0x00000001ff037807 */ /* 0x000fe40000800000 */
[----:B------:R-:W-:Y:S02]  /*4330*/  SEL R9, R2, RZ, P1 ;  /* 0x000000ff02097207 */ /* 0x000fe40000800000 */
[----:B------:R-:W-:-:S03]  /*4340*/  LOP3.LUT R10, R10, R3, RZ, 0x3c, !PT ;  /* 0x000000030a0a7212 */ /* 0x000fc600078e3cff */
[----:B------:R-:W-:Y:S01]  /*4350*/  IMAD R6, R9, 0x8, R0 ;  /* 0x0000000809067824 */ /* 0x000fe200078e0200 */
[----:B------:R-:W-:Y:S01]  /*4360*/  SHF.L.U32 R5, R10, 0x1f, RZ ;  /* 0x0000001f0a057819 */ /* 0x000fe200000006ff */
[----:B-1----:R-:W-:Y:S06]  /*4370*/  @!P0 BRA `(.L_x_68) ;  /* 0x00000008001c8947 */ /* 0x002fec0003800000 */
.L_x_88:
[----:B------:R-:W1:Y:S01]  /*4380*/  SYNCS.PHASECHK.TRANS64.TRYWAIT P0, [R6+URZ], R5 ;  /* 0x00000005060075a7 */ /* 0x000e62000800017f */
[----:B------:R-:W-:-:S05]  /*4390*/  VIADD R2, R9, 0x1 ;  /* 0x0000000109027836 */ /* 0x000fca0000000000 */
[----:B------:R-:W-:-:S04]  /*43a0*/  ISETP.NE.AND P1, PT, R2, 0xd, PT ;  /* 0x0000000d0200780c */ /* 0x000fc80003f25270 */
[----:B------:R-:W-:Y:S02]  /*43b0*/  SEL R3, RZ, 0x1, P1 ;  /* 0x00000001ff037807 */ /* 0x000fe40000800000 */
[----:B0-----:R-:W-:Y:S02]  /*43c0*/  SEL R7, R2, RZ, P1 ;  /* 0x000000ff02077207 */ /* 0x001fe40000800000 */
[----:B------:R-:W-:-:S03]  /*43d0*/  LOP3.LUT R10, R10, R3, RZ, 0x3c, !PT ;  /* 0x000000030a0a7212 */ /* 0x000fc600078e3cff */
[----:B------:R-:W-:Y:S01]  /*43e0*/  IMAD R9, R7, 0x8, R0 ;  /* 0x0000000807097824 */ /* 0x000fe200078e0200 */
[----:B------:R-:W-:Y:S01]  /*43f0*/  SHF.L.U32 R4, R10, 0x1f, RZ ;  /* 0x0000001f0a047819 */ /* 0x000fe200000006ff */
[----:B-1----:R-:W-:Y:S06]  /*4400*/  @!P0 BRA `(.L_x_69) ;  /* 0x00000008000c8947 */ /* 0x002fec0003800000 */
.L_x_89:
[----:B------:R-:W1:Y:S01]  /*4410*/  SYNCS.PHASECHK.TRANS64.TRYWAIT P0, [R9+URZ], R4 ;  /* 0x00000004090075a7 */ /* 0x000e62000800017f */
[----:B------:R-:W-:-:S05]  /*4420*/  VIADD R2, R7, 0x1 ;  /* 0x0000000107027836 */ /* 0x000fca0000000000 */
[----:B------:R-:W-:-:S04]  /*4430*/  ISETP.NE.AND P1, PT, R2, 0xd, PT ;  /* 0x0000000d0200780c */ /* 0x000fc80003f25270 */
[----:B------:R-:W-:Y:S02]  /*4440*/  SEL R3, RZ, 0x1, P1 ;  /* 0x00000001ff037807 */ /* 0x000fe40000800000 */
[----:B------:R-:W-:Y:S02]  /*4450*/  SEL R7, R2, RZ, P1 ;  /* 0x000000ff02077207 */ /* 0x000fe40000800000 */
[----:B------:R-:W-:-:S03]  /*4460*/  LOP3.LUT R10, R10, R3, RZ, 0x3c, !PT ;  /* 0x000000030a0a7212 */ /* 0x000fc600078e3cff */
[----:B0-----:R-:W-:Y:S01]  /*4470*/  IMAD R6, R7, 0x8, R0 ;  /* 0x0000000807067824 */ /* 0x001fe200078e0200 */
[----:B------:R-:W-:Y:S01]  /*4480*/  SHF.L.U32 R5, R10, 0x1f, RZ ;  /* 0x0000001f0a057819 */ /* 0x000fe200000006ff */
[----:B-1----:R-:W-:Y:S06]  /*4490*/  @!P0 BRA `(.L_x_70) ;  /* 0x0000000400fc8947 */ /* 0x002fec0003800000 */
.L_x_90:
        /* <DEDUP_REMOVED lines=9> */
.L_x_91:
        /* <DEDUP_REMOVED lines=9> */
.L_x_92:
        /* <DEDUP_REMOVED lines=9> */
.L_x_93:
        /* <DEDUP_REMOVED lines=9> */
.L_x_94:
        /* <DEDUP_REMOVED lines=9> */
.L_x_95:
[----:B------:R-:W1:Y:S01]  /*4770*/  SYNCS.PHASECHK.TRANS64.TRYWAIT P0, [R9+URZ], R4 ;  /* 0x00000004090075a7 */ /* 0x000e62000800017f */
[----:B------:R-:W-:-:S05]  /*4780*/  VIADD R2, R7, 0x1 ;  /* 0x0000000107027836 */ /* 0x000fca0000000000 */
[----:B------:R-:W-:-:S04]  /*4790*/  ISETP.NE.AND P1, PT, R2, 0xd, PT ;  /* 0x0000000d0200780c */ /* 0x000fc80003f25270 */
[----:B------:R-:W-:Y:S02]  /*47a0*/  SEL R3, RZ, 0x1, P1 ;  /* 0x00000001ff037807 */ /* 0x000fe40000800000 */
[----:B------:R-:W-:Y:S02]  /*47b0*/  SEL R7, R2, RZ, P1 ;  /* 0x000000ff02077207 */ /* 0x000fe40000800000 */
[----:B------:R-:W-:-:S03]  /*47c0*/  LOP3.LUT R10, R10, R3, RZ, 0x3c, !PT ;  /* 0x000000030a0a7212 */ /* 0x000fc600078e3cff */
[----:B------:R-:W-:Y:S01]  /*47d0*/  IMAD R8, R7, 0x8, R0 ;  /* 0x0000000807087824 */ /* 0x000fe200078e0200 */
[----:B0-----:R-:W-:Y:S01]  /*47e0*/  SHF.L.U32 R5, R10, 0x1f, RZ ;  /* 0x0000001f0a057819 */ /* 0x001fe200000006ff */
[----:B-1----:R-:W-:Y:S06]  /*47f0*/  @!P0 BRA `(.L_x_76) ;  /* 0x00000004009c8947 */ /* 0x002fec0003800000 */
.L_x_96:
[----:B------:R-:W1:Y:S01]  /*4800*/  SYNCS.PHASECHK.TRANS64.TRYWAIT P0, [R8+URZ], R5 ;  /* 0x00000005080075a7 */ /* 0x000e62000800017f */
[----:B------:R-:W-:-:S05]  /*4810*/  VIADD R2, R7, 0x1 ;  /* 0x0000000107027836 */ /* 0x000fca0000000000 */
[----:B------:R-:W-:-:S04]  /*4820*/  ISETP.NE.AND P1, PT, R2, 0xd, PT ;  /* 0x0000000d0200780c */ /* 0x000fc80003f25270 */
[----:B------:R-:W-:Y:S02]  /*4830*/  SEL R3, RZ, 0x1, P1 ;  /* 0x00000001ff037807 */ /* 0x000fe40000800000 */
[----:B------:R-:W-:Y:S02]  /*4840*/  SEL R7, R2, RZ, P1 ;  /* 0x000000ff02077207 */ /* 0x000fe40000800000 */
[----:B0-----:R-:W-:-:S03]  /*4850*/  LOP3.LUT R9, R10, R3, RZ, 0x3c, !PT ;  /* 0x000000030a097212 */ /* 0x001fc600078e3cff */
[----:B------:R-:W-:Y:S01]  /*4860*/  IMAD R11, R7, 0x8, R0 ;  /* 0x00000008070b7824 */ /* 0x000fe200078e0200 */
[----:B------:R-:W-:Y:S01]  /*4870*/  SHF.L.U32 R6, R9, 0x1f, RZ ;  /* 0x0000001f09067819 */ /* 0x000fe200000006ff */
[----:B-1----:R-:W-:Y:S06]  /*4880*/  @!P0 BRA `(.L_x_77) ;  /* 0x00000004008c8947 */ /* 0x002fec0003800000 */
.L_x_97:
[----:B------:R-:W1:Y:S01]  /*4890*/  SYNCS.PHASECHK.TRANS64.TRYWAIT P0, [R11+URZ], R6 ;  /* 0x000000060b0075a7 */ /* 0x000e62000800017f */
[----:B------:R-:W-:-:S05]  /*48a0*/  VIADD R2, R7, 0x1 ;  /* 0x0000000107027836 */ /* 0x000fca0000000000 */
[----:B------:R-:W-:-:S04]  /*48b0*/  ISETP.NE.AND P1, PT, R2, 0xd, PT ;  /* 0x0000000d0200780c */ /* 0x000fc80003f25270 */
[----:B------:R-:W-:Y:S02]  /*48c0*/  SEL R4, RZ, 0x1, P1 ;  /* 0x00000001ff047807 */ /* 0x000fe40000800000 */
[----:B------:R-:W-:Y:S02]  /*48d0*/  SEL R3, R2, RZ, P1 ;  /* 0x000000ff02037207 */ /* 0x000fe40000800000 */
[----:B------:R-:W-:Y:S01]  /*48e0*/  LOP3.LUT R4, R9, R4, RZ, 0x3c, !PT ;  /* 0x0000000409047212 */ /* 0x000fe200078e3cff */
[----:B-1----:R-:W-:Y:S06]  /*48f0*/  @!P0 BRA `(.L_x_78) ;  /* 0x0000000400848947 */ /* 0x002fec0003800000 */
.L_x_98:
[----:B------:R-:W-:Y:S01]  /*4900*/  IMAD R3, R3, 0x8, R0 ;  /* 0x0000000803037824 */ /* 0x000fe200078e0200 */
[----:B------:R-:W-:-:S07]  /*4910*/  SHF.L.U32 R0, R4, 0x1f, RZ ;  /* 0x0000001f04007819 */ /* 0x000fce00000006ff */
.L_x_79:
[----:B--2---:R2:W3:Y:S02]  /*4920*/  SYNCS.PHASECHK.TRANS64.TRYWAIT P0, [R3+URZ], R0 ;  /* 0x00000000030075a7 */ /* 0x0044e4000800017f */
[----:B---3--:R-:W-:Y:S05]  /*4930*/  @!P0 NANOSLEEP.SYNCS 0x989680 ;  /* 0x009896800000895d */ /* 0x008fea0003900000 */
[----:B------:R-:W3:Y:S02]  /*4940*/  @!P0 SYNCS.PHASECHK.TRANS64 P0, [R3+URZ], R0 ;  /* 0x00000000030085a7 */ /* 0x000ee4000800007f */
[----:B---3--:R-:W-:Y:S05]  /*4950*/  @!P0 BRA `(.L_x_79) ;  /* 0xfffffffc00f08947 */ /* 0x008fea000383ffff */
.L_x_65:
[----:B------:R-:W-:Y:S05]  /*4960*/  BSYNC B0 ;  /* 0x0000000000007941 */ /* 0x000fea0003800000 */
.L_x_64:
[----:B------:R-:W-:Y:S05]  /*4970*/  EXIT ;  /* 0x000000000000794d */ /* 0x000fea0003800000 */
.L_x_18:
[----:B-1----:R-:W-:-:S04]  /*4980*/  IMAD.U32 R5, RZ, RZ, UR6 ;  /* 0x00000006ff057e24 */ /* 0x002fc8000f8e00ff */
[----:B------:R1:W4:Y:S03]  /*4990*/  SYNCS.PHASECHK.TRANS64.TRYWAIT P0, [R5+URZ], R4 ;  /* 0x00000004050075a7 */ /* 0x000326000800017f */
[----:B----4-:R-:W-:Y:S05]  /*49a0*/  @!P0 NANOSLEEP.SYNCS 0x989680 ;  /* 0x009896800000895d */ /* 0x010fea0003900000 */
[----:B------:R-:W4:Y:S02]  /*49b0*/  @!P0 SYNCS.PHASECHK.TRANS64 P0, [R5+URZ], R4 ;  /* 0x00000004050085a7 */ /* 0x000f24000800007f */
[----:B----4-:R-:W-:Y:S05]  /*49c0*/  @!P0 BRA `(.L_x_18) ;  /* 0xfffffffc00ec8947 */ /* 0x010fea000383ffff */
[----:B------:R-:W-:Y:S05]  /*49d0*/  BRA `(.L_x_17) ;  /* 0xffffffc8004c7947 */ /* 0x000fea000383ffff */
.L_x_24:
[----:B-1----:R-:W-:-:S04]  /*49e0*/  IMAD.U32 R6, RZ, RZ, UR12 ;  /* 0x0000000cff067e24 */ /* 0x002fc8000f8e00ff */
[----:B------:R1:W4:Y:S03]  /*49f0*/  SYNCS.PHASECHK.TRANS64.TRYWAIT P0, [R6+URZ], R5 ;  /* 0x00000005060075a7 */ /* 0x000326000800017f */
[----:B----4-:R-:W-:Y:S05]  /*4a00*/  @!P0 NANOSLEEP.SYNCS 0x989680 ;  /* 0x009896800000895d */ /* 0x010fea0003900000 */
[----:B------:R-:W4:Y:S02]  /*4a10*/  @!P0 SYNCS.PHASECHK.TRANS64 P0, [R6+URZ], R5 ;  /* 0x00000005060085a7 */ /* 0x000f24000800007f */
[----:B----4-:R-:W-:Y:S05]  /*4a20*/  @!P0 BRA `(.L_x_24) ;  /* 0xfffffffc00ec8947 */ /* 0x010fea000383ffff */
[----:B------:R-:W-:Y:S05]  /*4a30*/  BRA `(.L_x_23) ;  /* 0xffffffcc00547947 */ /* 0x000fea000383ffff */
.L_x_51:
[----:B------:R-:W-:Y:S01]  /*4a40*/  BSSY B1, `(.L_x_80) ;  /* 0x0000006000017945 */ /* 0x000fe20003800000 */
[----:B------:R-:W-:-:S07]  /*4a50*/  IMAD.MOV.U32 R2, RZ, RZ, -0x1 ;  /* 0xffffffffff027424 */ /* 0x000fce00078e00ff */
[----:B------:R-:W-:Y:S05]  /*4a60*/  WARPSYNC.COLLECTIVE R2, `(.L_x_81) ;  /* 0x00000000020c7348 */ /* 0x000fea0003c00000 */
[----:B------:R-:W-:Y:S02]  /*4a70*/  ELECT P2, UR62, PT ;  /* 0x00000000003e782f */ /* 0x000fe40003840000 */
[----:B------:R-:W-:Y:S01]  /*4a80*/  MOV R2, UR62 ;  /* 0x0000003e00027c02 */ /* 0x000fe20008000f00 */
[----:B------:R-:W-:Y:S10]  /*4a90*/  ENDCOLLECTIVE ;  /* 0x000000000000791b */ /* 0x000ff40003800000 */
.L_x_81:
[----:B------:R-:W-:Y:S05]  /*4aa0*/  BSYNC B1 ;  /* 0x0000000000017941 */ /* 0x000fea0003800000 */
.L_x_80:
[----:B------:R-:W-:Y:S05]  /*4ab0*/  BRA `(.L_x_82) ;  /* 0xffffffe800fc7947 */ /* 0x000fea000383ffff */
.L_x_54:
[----:B0-----:R0:W1:Y:S02]  /*4ac0*/  SYNCS.PHASECHK.TRANS64.TRYWAIT P2, [R14+URZ+0x68], R5 ;  /* 0x000068050e0075a7 */ /* 0x001064000804017f */
[----:B-1----:R-:W-:Y:S05]  /*4ad0*/  @!P2 NANOSLEEP.SYNCS 0x989680 ;  /* 0x009896800000a95d */ /* 0x002fea0003900000 */
[----:B------:R-:W1:Y:S02]  /*4ae0*/  @!P2 SYNCS.PHASECHK.TRANS64 P2, [R14+URZ+0x68], R5 ;  /* 0x000068050e00a5a7 */ /* 0x000e64000804007f */
[----:B-1----:R-:W-:Y:S05]  /*4af0*/  @!P2 BRA `(.L_x_54) ;  /* 0xfffffffc00f0a947 */ /* 0x002fea000383ffff */
[----:B------:R-:W-:Y:S05]  /*4b00*/  BRA `(.L_x_83) ;  /* 0xffffffec00307947 */ /* 0x000fea000383ffff */
.L_x_63:
[----:B------:R-:W-:Y:S01]  /*4b10*/  BSSY B0, `(.L_x_84) ;  /* 0x0000006000007945 */ /* 0x000fe20003800000 */
[----:B------:R-:W-:-:S07]  /*4b20*/  IMAD.MOV.U32 R2, RZ, RZ, -0x1 ;  /* 0xffffffffff027424 */ /* 0x000fce00078e00ff */
[----:B------:R-:W-:Y:S05]  /*4b30*/  WARPSYNC.COLLECTIVE R2, `(.L_x_85) ;  /* 0x00000000020c7348 */ /* 0x000fea0003c00000 */
[----:B------:R-:W-:Y:S02]  /*4b40*/  ELECT P2, UR62, PT ;  /* 0x00000000003e782f */ /* 0x000fe40003840000 */
[----:B------:R-:W-:Y:S01]  /*4b50*/  MOV R2, UR62 ;  /* 0x0000003e00027c02 */ /* 0x000fe20008000f00 */
[----:B------:R-:W-:Y:S10]  /*4b60*/  ENDCOLLECTIVE ;  /* 0x000000000000791b */ /* 0x000ff40003800000 */
.L_x_85:
[----:B------:R-:W-:Y:S05]  /*4b70*/  BSYNC B0 ;  /* 0x0000000000007941 */ /* 0x000fea0003800000 */
.L_x_84:
[----:B------:R-:W-:Y:S01]  /*4b80*/  PLOP3.LUT P0, PT, P2, PT, PT, 0x80, 0x0 ;  /* 0x000000000000781c */ /* 0x000fe2000170f070 */
[----:B------:R-:W-:-:S12]  /*4b90*/  BRA `(.L_x_86) ;  /* 0xfffffff400807947 */ /* 0x000fd8000383ffff */
.L_x_67:
[----:B0-----:R0:W1:Y:S02]  /*4ba0*/  SYNCS.PHASECHK.TRANS64.TRYWAIT P0, [R5+URZ], R2 ;  /* 0x00000002050075a7 */ /* 0x001064000800017f */
[----:B-1----:R-:W-:Y:S05]  /*4bb0*/  @!P0 NANOSLEEP.SYNCS 0x989680 ;  /* 0x009896800000895d */ /* 0x002fea0003900000 */
[----:B------:R-:W1:Y:S02]  /*4bc0*/  @!P0 SYNCS.PHASECHK.TRANS64 P0, [R5+URZ], R2 ;  /* 0x00000002050085a7 */ /* 0x000e64000800007f */
[----:B-1----:R-:W-:Y:S05]  /*4bd0*/  @!P0 BRA `(.L_x_67) ;  /* 0xfffffffc00f08947 */ /* 0x002fea000383ffff */
[----:B------:R-:W-:Y:S05]  /*4be0*/  BRA `(.L_x_87) ;  /* 0xfffffff400c07947 */ /* 0x000fea000383ffff */
.L_x_68:
[----:B0-----:R0:W1:Y:S02]  /*4bf0*/  SYNCS.PHASECHK.TRANS64.TRYWAIT P0, [R7+URZ], R4 ;  /* 0x00000004070075a7 */ /* 0x001064000800017f */
[----:B-1----:R-:W-:Y:S05]  /*4c00*/  @!P0 NANOSLEEP.SYNCS 0x989680 ;  /* 0x009896800000895d */ /* 0x002fea0003900000 */
[----:B------:R-:W1:Y:S02]  /*4c10*/  @!P0 SYNCS.PHASECHK.TRANS64 P0, [R7+URZ], R4 ;  /* 0x00000004070085a7 */ /* 0x000e64000800007f */
[----:B-1----:R-:W-:Y:S05]  /*4c20*/  @!P0 BRA `(.L_x_68) ;  /* 0xfffffffc00f08947 */ /* 0x002fea000383ffff */
[----:B------:R-:W-:Y:S05]  /*4c30*/  BRA `(.L_x_88) ;  /* 0xfffffff400d07947 */ /* 0x000fea000383ffff */
.L_x_69:
[----:B0-----:R0:W1:Y:S02]  /*4c40*/  SYNCS.PHASECHK.TRANS64.TRYWAIT P0, [R6+URZ], R5 ;  /* 0x00000005060075a7 */ /* 0x001064000800017f */
[----:B-1----:R-:W-:Y:S05]  /*4c50*/  @!P0 NANOSLEEP.SYNCS 0x989680 ;  /* 0x009896800000895d */ /* 0x002fea0003900000 */
[----:B------:R-:W1:Y:S02]  /*4c60*/  @!P0 SYNCS.PHASECHK.TRANS64 P0, [R6+URZ], R5 ;  /* 0x00000005060085a7 */ /* 0x000e64000800007f */
[----:B-1----:R-:W-:Y:S05]  /*4c70*/  @!P0 BRA `(.L_x_69) ;  /* 0xfffffffc00f08947 */ /* 0x002fea000383ffff */
[----:B------:R-:W-:Y:S05]  /*4c80*/  BRA `(.L_x_89) ;  /* 0xfffffff400e07947 */ /* 0x000fea000383ffff */
.L_x_70:
[----:B0-----:R0:W1:Y:S02]  /*4c90*/  SYNCS.PHASECHK.TRANS64.TRYWAIT P0, [R9+URZ], R4 ;  /* 0x00000004090075a7 */ /* 0x001064000800017f */
[----:B-1----:R-:W-:Y:S05]  /*4ca0*/  @!P0 NANOSLEEP.SYNCS 0x989680 ;  /* 0x009896800000895d */ /* 0x002fea0003900000 */
[----:B------:R-:W1:Y:S02]  /*4cb0*/  @!P0 SYNCS.PHASECHK.TRANS64 P0, [R9+URZ], R4 ;  /* 0x00000004090085a7 */ /* 0x000e64000800007f */
[----:B-1----:R-:W-:Y:S05]  /*4cc0*/  @!P0 BRA `(.L_x_70) ;  /* 0xfffffffc00f08947 */ /* 0x002fea000383ffff */
[----:B------:R-:W-:Y:S05]  /*4cd0*/  BRA `(.L_x_90) ;  /* 0xfffffff400f07947 */ /* 0x000fea000383ffff */
.L_x_71:
[----:B0-----:R0:W1:Y:S02]  /*4ce0*/  SYNCS.PHASECHK.TRANS64.TRYWAIT P0, [R6+URZ], R5 ;  /* 0x00000005060075a7 */ /* 0x001064000800017f */
[----:B-1----:R-:W-:Y:S05]  /*4cf0*/  @!P0 NANOSLEEP.SYNCS 0x989680 ;  /* 0x009896800000895d */ /* 0x002fea0003900000 */
[----:B------:R-:W1:Y:S02]  /*4d00*/  @!P0 SYNCS.PHASECHK.TRANS64 P0, [R6+URZ], R5 ;  /* 0x00000005060085a7 */ /* 0x000e64000800007f */
[----:B-1----:R-:W-:Y:S05]  /*4d10*/  @!P0 BRA `(.L_x_71) ;  /* 0xfffffffc00f08947 */ /* 0x002fea000383ffff */
[----:B------:R-:W-:Y:S05]  /*4d20*/  BRA `(.L_x_91) ;  /* 0xfffffff800007947 */ /* 0x000fea000383ffff */
.L_x_72:
[----:B0-----:R0:W1:Y:S02]  /*4d30*/  SYNCS.PHASECHK.TRANS64.TRYWAIT P0, [R9+URZ], R4 ;  /* 0x00000004090075a7 */ /* 0x001064000800017f */
[----:B-1----:R-:W-:Y:S05]  /*4d40*/  @!P0 NANOSLEEP.SYNCS 0x989680 ;  /* 0x009896800000895d */ /* 0x002fea0003900000 */
[----:B------:R-:W1:Y:S02]  /*4d50*/  @!P0 SYNCS.PHASECHK.TRANS64 P0, [R9+URZ], R4 ;  /* 0x00000004090085a7 */ /* 0x000e64000800007f */
[----:B-1----:R-:W-:Y:S05]  /*4d60*/  @!P0 BRA `(.L_x_72) ;  /* 0xfffffffc00f08947 */ /* 0x002fea000383ffff */
[----:B------:R-:W-:Y:S05]  /*4d70*/  BRA `(.L_x_92) ;  /* 0xfffffff800107947 */ /* 0x000fea000383ffff */
.L_x_73:
[----:B0-----:R0:W1:Y:S02]  /*4d80*/  SYNCS.PHASECHK.TRANS64.TRYWAIT P0, [R6+URZ], R5 ;  /* 0x00000005060075a7 */ /* 0x001064000800017f */
[----:B-1----:R-:W-:Y:S05]  /*4d90*/  @!P0 NANOSLEEP.SYNCS 0x989680 ;  /* 0x009896800000895d */ /* 0x002fea0003900000 */
[----:B------:R-:W1:Y:S02]  /*4da0*/  @!P0 SYNCS.PHASECHK.TRANS64 P0, [R6+URZ], R5 ;  /* 0x00000005060085a7 */ /* 0x000e64000800007f */
[----:B-1----:R-:W-:Y:S05]  /*4db0*/  @!P0 BRA `(.L_x_73) ;  /* 0xfffffffc00f08947 */ /* 0x002fea000383ffff */
[----:B------:R-:W-:Y:S05]  /*4dc0*/  BRA `(.L_x_93) ;  /* 0xfffffff800207947 */ /* 0x000fea000383ffff */
.L_x_74:
[----:B0-----:R0:W1:Y:S02]  /*4dd0*/  SYNCS.PHASECHK.TRANS64.TRYWAIT P0, [R9+URZ], R4 ;  /* 0x00000004090075a7 */ /* 0x001064000800017f */
[----:B-1----:R-:W-:Y:S05]  /*4de0*/  @!P0 NANOSLEEP.SYNCS 0x989680 ;  /* 0x009896800000895d */ /* 0x002fea0003900000 */
[----:B------:R-:W1:Y:S02]  /*4df0*/  @!P0 SYNCS.PHASECHK.TRANS64 P0, [R9+URZ], R4 ;  /* 0x00000004090085a7 */ /* 0x000e64000800007f */
[----:B-1----:R-:W-:Y:S05]  /*4e00*/  @!P0 BRA `(.L_x_74) ;  /* 0xfffffffc00f08947 */ /* 0x002fea000383ffff */
[----:B------:R-:W-:Y:S05]  /*4e10*/  BRA `(.L_x_94) ;  /* 0xfffffff800307947 */ /* 0x000fea000383ffff */
.L_x_75:
[----:B0-----:R0:W1:Y:S02]  /*4e20*/  SYNCS.PHASECHK.TRANS64.TRYWAIT P0, [R6+URZ], R5 ;  /* 0x00000005060075a7 */ /* 0x001064000800017f */
[----:B-1----:R-:W-:Y:S05]  /*4e30*/  @!P0 NANOSLEEP.SYNCS 0x989680 ;  /* 0x009896800000895d */ /* 0x002fea0003900000 */
[----:B------:R-:W1:Y:S02]  /*4e40*/  @!P0 SYNCS.PHASECHK.TRANS64 P0, [R6+URZ], R5 ;  /* 0x00000005060085a7 */ /* 0x000e64000800007f */
[----:B-1----:R-:W-:Y:S05]  /*4e50*/  @!P0 BRA `(.L_x_75) ;  /* 0xfffffffc00f08947 */ /* 0x002fea000383ffff */
[----:B------:R-:W-:Y:S05]  /*4e60*/  BRA `(.L_x_95) ;  /* 0xfffffff800407947 */ /* 0x000fea000383ffff */
.L_x_76:
[----:B0-----:R0:W1:Y:S02]  /*4e70*/  SYNCS.PHASECHK.TRANS64.TRYWAIT P0, [R9+URZ], R4 ;  /* 0x00000004090075a7 */ /* 0x001064000800017f */
[----:B-1----:R-:W-:Y:S05]  /*4e80*/  @!P0 NANOSLEEP.SYNCS 0x989680 ;  /* 0x009896800000895d */ /* 0x002fea0003900000 */
[----:B------:R-:W1:Y:S02]  /*4e90*/  @!P0 SYNCS.PHASECHK.TRANS64 P0, [R9+URZ], R4 ;  /* 0x00000004090085a7 */ /* 0x000e64000800007f */
[----:B-1----:R-:W-:Y:S05]  /*4ea0*/  @!P0 BRA `(.L_x_76) ;  /* 0xfffffffc00f08947 */ /* 0x002fea000383ffff */
[----:B------:R-:W-:Y:S05]  /*4eb0*/  BRA `(.L_x_96) ;  /* 0xfffffff800507947 */ /* 0x000fea000383ffff */
.L_x_77:
[----:B0-----:R0:W1:Y:S02]  /*4ec0*/  SYNCS.PHASECHK.TRANS64.TRYWAIT P0, [R8+URZ], R5 ;  /* 0x00000005080075a7 */ /* 0x001064000800017f */
[----:B-1----:R-:W-:Y:S05]  /*4ed0*/  @!P0 NANOSLEEP.SYNCS 0x989680 ;  /* 0x009896800000895d */ /* 0x002fea0003900000 */
[----:B------:R-:W1:Y:S02]  /*4ee0*/  @!P0 SYNCS.PHASECHK.TRANS64 P0, [R8+URZ], R5 ;  /* 0x00000005080085a7 */ /* 0x000e64000800007f */
[----:B-1----:R-:W-:Y:S05]  /*4ef0*/  @!P0 BRA `(.L_x_77) ;  /* 0xfffffffc00f08947 */ /* 0x002fea000383ffff */
[----:B------:R-:W-:Y:S05]  /*4f00*/  BRA `(.L_x_97) ;  /* 0xfffffff800607947 */ /* 0x000fea000383ffff */
.L_x_78:
[----:B-1----:R1:W2:Y:S02]  /*4f10*/  SYNCS.PHASECHK.TRANS64.TRYWAIT P0, [R11+URZ], R6 ;  /* 0x000000060b0075a7 */ /* 0x0022a4000800017f */
[----:B--2---:R-:W-:Y:S05]  /*4f20*/  @!P0 NANOSLEEP.SYNCS 0x989680 ;  /* 0x009896800000895d */ /* 0x004fea0003900000 */
[----:B------:R-:W2:Y:S02]  /*4f30*/  @!P0 SYNCS.PHASECHK.TRANS64 P0, [R11+URZ], R6 ;  /* 0x000000060b0085a7 */ /* 0x000ea4000800007f */
[----:B--2---:R-:W-:Y:S05]  /*4f40*/  @!P0 BRA `(.L_x_78) ;  /* 0xfffffffc00f08947 */ /* 0x004fea000383ffff */
[----:B------:R-:W-:Y:S05]  /*4f50*/  BRA `(.L_x_98) ;  /* 0xfffffff800687947 */ /* 0x000fea000383ffff */
.L_x_99:
[----:B------:R-:W-:-:S00]  /*4f60*/  BRA `(.L_x_99) ;  /* 0xfffffffc00fc7947 */ /* 0x000fc0000383ffff */
[----:B------:R-:W-:-:S00]  /*4f70*/  NOP ;  /* 0x0000000000007918 */ /* 0x000fc00000000000 */
        /* <DEDUP_REMOVED lines=8> */
.L_x_100:


//--------------------- .nv.shared._ZN7cutlass13device_kernelINS_4gemm6kernel13GemmUniversalIN4cute5tupleIJiiiiEEENS1_10collective13CollectiveMmaINS1_37MainloopSm90TmaGmmaWarpSpecializedFP8ILi13ENS5_IJNS4_1CILi1EEESB_SB_EEENS1_35KernelTmaWarpSpecializedCooperativeEEENS5_IJNSA_ILi128EEENSA_ILi8EEESF_EEENS_12float_e4m3_tENS5_IJlSB_lEEESI_SJ_NS4_8TiledMMAINS4_8MMA_AtomIJNS4_4SM904GMMA29MMA_64x8x32_F32E4M3E4M3_SS_TNILNSN_7ScaleInE1ELSP_1EEEEEENS4_6LayoutINS5_IJNSA_ILi2EEESB_SB_EEENS5_IJSB_NSA_ILi0EEESV_EEEEENS5_IJNS4_10UnderscoreESY_SY_EEEEENS4_13SM90_TMA_LOADENS4_14ComposedLayoutINS4_7SwizzleILi3ELi4ELi3EEENS4_18smem_ptr_flag_bitsILi8EEENSS_INS5_IJSG_SF_EEENS5_IJSF_SB_EEEEEEEvNS4_8identityES11_S1A_vS1B_EENS_8epilogue10collective6detail29Sm90TmaWarpSpecializedAdapterINS1E_15DefaultEpilogueISI_SJ_SJ_NS1D_6thread17LinearCombinationISI_Li1EffLNS1I_9ScaleType4KindE0ELNS_15FloatRoundStyleE2ESI_EENS1_15EpilogueDefaultEEEEEvvEEEEvNT_6ParamsE --------------------------
	.section	.nv.shared._ZN7cutlass13device_kernelINS_4gemm6kernel13GemmUniversalIN4cute5tupleIJiiiiEEENS1_10collective13CollectiveMmaINS1_37MainloopSm90TmaGmmaWarpSpecializedFP8ILi13ENS5_IJNS4_1CILi1EEESB_SB_EEENS1_35KernelTmaWarpSpecializedCooperativeEEENS5_IJNSA_ILi128EEENSA_ILi8EEESF_EEENS_12float_e4m3_tENS5_IJlSB_lEEESI_SJ_NS4_8TiledMMAINS4_8MMA_AtomIJNS4_4SM904GMMA29MMA_64x8x32_F32E4M3E4M3_SS_TNILNSN_7ScaleInE1ELSP_1EEEEEENS4_6LayoutINS5_IJNSA_ILi2EEESB_SB_EEENS5_IJSB_NSA_ILi0EEESV_EEEEENS5_IJNS4_10UnderscoreESY_SY_EEEEENS4_13SM90_TMA_LOADENS4_14ComposedLayoutINS4_7SwizzleILi3ELi4ELi3EEENS4_18smem_ptr_flag_bitsILi8EEENSS_INS5_IJSG_SF_EEENS5_IJSF_SB_EEEEEEEvNS4_8identityES11_S1A_vS1B_EENS_8epilogue10collective6detail29Sm90TmaWarpSpecializedAdapterINS1E_15DefaultEpilogueISI_SJ_SJ_NS1D_6thread17LinearCombinationISI_Li1EffLNS1I_9ScaleType4KindE0ELNS_15FloatRoundStyleE2ESI_EENS1_15EpilogueDefaultEEEEEvvEEEEvNT_6ParamsE,"aw",@nobits
	.sectionflags	@""
	.align	16
	.zero		1024


//--------------------- .nv.shared.reserved.0     --------------------------
	.section	.nv.shared.reserved.0,"aw",@nobits
	.weak		__nv_reservedSMEM_offset_0_alias
	.size		__nv_reservedSMEM_offset_0_alias, 0, 0
	.other		__nv_reservedSMEM_offset_0_alias,@"STO_CUDA_RESERVED_SHARED STV_DEFAULT"
__nv_reservedSMEM_offset_0_alias:
	.zero		0


//--------------------- .nv.global                --------------------------
	.section	.nv.global,"aw",@nobits
.nv.global:
	.type		_ZN39_INTERNAL_73d0ff23_4_k_cu_b3c2b186_41304cute1_E,@object
	.size		_ZN39_INTERNAL_73d0ff23_4_k_cu_b3c2b186_41304cute1_E,(_ZN39_INTERNAL_73d0ff23_4_k_cu_b3c2b186_41304cuda3std3__45__cpo6cbeginE - _ZN39_INTERNAL_73d0ff23_4_k_cu_b3c2b186_41304cute1_E)
_ZN39_INTERNAL_73d0ff23_4_k_cu_b3c2b186_41304cute1_E:
	.zero		1
	.type		_ZN39_INTERNAL_73d0ff23_4_k_cu_b3c2b186_41304cuda3std3__45__cpo6cbeginE,@object
	.size		_ZN39_INTERNAL_73d0ff23_4_k_cu_b3c2b186_41304cuda3std3__45__cpo6cbeginE,(_ZN39_INTERNAL_73d0ff23_4_k_cu_b3c2b186_41304cuda3std3__48in_placeE - _ZN39_INTERNAL_73d0ff23_4_k_cu_b3c2b186_41304cuda3std3__45__cpo6cbeginE)
_ZN39_INTERNAL_73d0ff23_4_k_cu_b3c2b186_41304cuda3std3__45__cpo6cbeginE:
	.zero		1
	.type		_ZN39_INTERNAL_73d0ff23_4_k_cu_b3c2b186_41304cuda3std3__48in_placeE,@object
	.size		_ZN39_INTERNAL_73d0ff23_4_k_cu_b3c2b186_41304cuda3std3__48in_placeE,(_ZN39_INTERNAL_73d0ff23_4_k_cu_b3c2b186_41304cuda3std6ranges3__45__cpo9iter_moveE - _ZN39_INTERNAL_73d0ff23_4_k_cu_b3c2b186_41304cuda3std3__48in_placeE)
_ZN39_INTERNAL_73d0ff23_4_k_cu_b3c2b186_41304cuda3std3__48in_placeE:
	.zero		1
	.type		_ZN39_INTERNAL_73d0ff23_4_k_cu_b3c2b186_41304cuda3std6ranges3__45__cpo9iter_moveE,@object
	.size		_ZN39_INTERNAL_73d0ff23_4_k_cu_b3c2b186_41304cuda3std6ranges3__45__cpo9iter_moveE,(_ZN39_INTERNAL_73d0ff23_4_k_cu_b3c2b186_41304cuda3std3__45__cpo5beginE - _ZN39_INTERNAL_73d0ff23_4_k_cu_b3c2b186_41304cuda3std6ranges3__45__cpo9iter_moveE)
_ZN39_INTERNAL_73d0ff23_4_k_cu_b3c2b186_41304cuda3std6ranges3__45__cpo9iter_moveE:
	.zero		1
	.type		_ZN39_INTERNAL_73d0ff23_4_k_cu_b3c2b186_41304cuda3std3__45__cpo5beginE,@object
	.size		_ZN39_INTERNAL_73d0ff23_4_k_cu_b3c2b186_41304cuda3std3__45__cpo5beginE,(_ZN39_INTERNAL_73d0ff23_4_k_cu_b3c2b186_41304cuda3std3__441_GLOBAL__N__73d0ff23_4_k_cu_b3c2b186_41306ignoreE - _ZN39_INTERNAL_73d0ff23_4_k_cu_b3c2b186_41304cuda3std3__45__cpo5beginE)
_ZN39_INTERNAL_73d0ff23_4_k_cu_b3c2b186_41304cuda3std3__45__cpo5beginE:
	.zero		1
	.type		_ZN39_INTERNAL_73d0ff23_4_k_cu_b3c2b186_41304cuda3std3__441_GLOBAL__N__73d0ff23_4_k_cu_b3c2b186_41306ignoreE,@object
	.size		_ZN39_INTERNAL_73d0ff23_4_k_cu_b3c2b186_41304cuda3std3__441_GLOBAL__N__73d0ff23_4_k_cu_b3c2b186_41306ignoreE,(_ZN39_INTERNAL_73d0ff23_4_k_cu_b3c2b186_41304cute7productE - _ZN39_INTERNAL_73d0ff23_4_k_cu_b3c2b186_41304cuda3std3__441_GLOBAL__N__73d0ff23_4_k_cu_b3c2b186_41306ignoreE)
_ZN39_INTERNAL_73d0ff23_4_k_cu_b3c2b186_41304cuda3std3__441_GLOBAL__N__73d0ff23_4_k_cu_b3c2b186_41306ignoreE:
	.zero		1
	.type		_ZN39_INTERNAL_73d0ff23_4_k_cu_b3c2b186_41304cute7productE,@object
	.size		_ZN39_INTERNAL_73d0ff23_4_k_cu_b3c2b186_41304cute7productE,(_ZN39_INTERNAL_73d0ff23_4_k_cu_b3c2b186_41304cuda3std3__45__cpo3endE - _ZN39_INTERNAL_73d0ff23_4_k_cu_b3c2b186_41304cute7productE)
_ZN39_INTERNAL_73d0ff23_4_k_cu_b3c2b186_41304cute7productE:
	.zero		1
	.type		_ZN39_INTERNAL_73d0ff23_4_k_cu_b3c2b186_41304cuda3std3__45__cpo3endE,@object
	.size		_ZN39_INTERNAL_73d0ff23_4_k_cu_b3c2b186_41304cuda3std3__45__cpo3endE,(_ZN39_INTERNAL_73d0ff23_4_k_cu_b3c2b186_41304cuda3std3__419piecewise_constructE - _ZN39_INTERNAL_73d0ff23_4_k_cu_b3c2b186_41304cuda3std3__45__cpo3endE)
_ZN39_INTERNAL_73d0ff23_4_k_cu_b3c2b186_41304cuda3std3__45__cpo3endE:
	.zero		1
	.type		_ZN39_INTERNAL_73d0ff23_4_k_cu_b3c2b186_41304cuda3std3__419piecewise_constructE,@object
	.size		_ZN39_INTERNAL_73d0ff23_4_k_cu_b3c2b186_41304cuda3std3__419piecewise_constructE,(_ZN39_INTERNAL_73d0ff23_4_k_cu_b3c2b186_41304cuda3std3__45__cpo4cendE - _ZN39_INTERNAL_73d0ff23_4_k_cu_b3c2b186_41304cuda3std3__419piecewise_constructE)
_ZN39_INTERNAL_73d0ff23_4_k_cu_b3c2b186_41304cuda3std3__419piecewise_constructE:
	.zero		1
	.type		_ZN39_INTERNAL_73d0ff23_4_k_cu_b3c2b186_41304cuda3std3__45__cpo4cendE,@object
	.size		_ZN39_INTERNAL_73d0ff23_4_k_cu_b3c2b186_41304cuda3std3__45__cpo4cendE,(_ZN39_INTERNAL_73d0ff23_4_k_cu_b3c2b186_41304cuda3std6ranges3__45__cpo4swapE - _ZN39_INTERNAL_73d0ff23_4_k_cu_b3c2b186_41304cuda3std3__45__cpo4cendE)
_ZN39_INTERNAL_73d0ff23_4_k_cu_b3c2b186_41304cuda3std3__45__cpo4cendE:
	.zero		1
	.type		_ZN39_INTERNAL_73d0ff23_4_k_cu_b3c2b186_41304cuda3std6ranges3__45__cpo4swapE,@object
	.size		_ZN39_INTERNAL_73d0ff23_4_k_cu_b3c2b186_41304cuda3std6ranges3__45__cpo4swapE,(.L_7 - _ZN39_INTERNAL_73d0ff23_4_k_cu_b3c2b186_41304cuda3std6ranges3__45__cpo4swapE)
_ZN39_INTERNAL_73d0ff23_4_k_cu_b3c2b186_41304cuda3std6ranges3__45__cpo4swapE:
	.zero		1
.L_7:


//--------------------- .nv.constant0._ZN7cutlass13device_kernelINS_4gemm6kernel13GemmUniversalIN4cute5tupleIJiiiiEEENS1_10collective13CollectiveMmaINS1_37MainloopSm90TmaGmmaWarpSpecializedFP8ILi13ENS5_IJNS4_1CILi1EEESB_SB_EEENS1_35KernelTmaWarpSpecializedCooperativeEEENS5_IJNSA_ILi128EEENSA_ILi8EEESF_EEENS_12float_e4m3_tENS5_IJlSB_lEEESI_SJ_NS4_8TiledMMAINS4_8MMA_AtomIJNS4_4SM904GMMA29MMA_64x8x32_F32E4M3E4M3_SS_TNILNSN_7ScaleInE1ELSP_1EEEEEENS4_6LayoutINS5_IJNSA_ILi2EEESB_SB_EEENS5_IJSB_NSA_ILi0EEESV_EEEEENS5_IJNS4_10UnderscoreESY_SY_EEEEENS4_13SM90_TMA_LOADENS4_14ComposedLayoutINS4_7SwizzleILi3ELi4ELi3EEENS4_18smem_ptr_flag_bitsILi8EEENSS_INS5_IJSG_SF_EEENS5_IJSF_SB_EEEEEEEvNS4_8identityES11_S1A_vS1B_EENS_8epilogue10collective6detail29Sm90TmaWarpSpecializedAdapterINS1E_15DefaultEpilogueISI_SJ_SJ_NS1D_6thread17LinearCombinationISI_Li1EffLNS1I_9ScaleType4KindE0ELNS_15FloatRoundStyleE2ESI_EENS1_15EpilogueDefaultEEEEEvvEEEEvNT_6ParamsE --------------------------
	.section	.nv.constant0._ZN7cutlass13device_kernelINS_4gemm6kernel13GemmUniversalIN4cute5tupleIJiiiiEEENS1_10collective13CollectiveMmaINS1_37MainloopSm90TmaGmmaWarpSpecializedFP8ILi13ENS5_IJNS4_1CILi1EEESB_SB_EEENS1_35KernelTmaWarpSpecializedCooperativeEEENS5_IJNSA_ILi128EEENSA_ILi8EEESF_EEENS_12float_e4m3_tENS5_IJlSB_lEEESI_SJ_NS4_8TiledMMAINS4_8MMA_AtomIJNS4_4SM904GMMA29MMA_64x8x32_F32E4M3E4M3_SS_TNILNSN_7ScaleInE1ELSP_1EEEEEENS4_6LayoutINS5_IJNSA_ILi2EEESB_SB_EEENS5_IJSB_NSA_ILi0EEESV_EEEEENS5_IJNS4_10UnderscoreESY_SY_EEEEENS4_13SM90_TMA_LOADENS4_14ComposedLayoutINS4_7SwizzleILi3ELi4ELi3EEENS4_18smem_ptr_flag_bitsILi8EEENSS_INS5_IJSG_SF_EEENS5_IJSF_SB_EEEEEEEvNS4_8identityES11_S1A_vS1B_EENS_8epilogue10collective6detail29Sm90TmaWarpSpecializedAdapterINS1E_15DefaultEpilogueISI_SJ_SJ_NS1D_6thread17LinearCombinationISI_Li1EffLNS1I_9ScaleType4KindE0ELNS_15FloatRoundStyleE2ESI_EENS1_15EpilogueDefaultEEEEEvvEEEEvNT_6ParamsE,"a",@progbits
	.sectionflags	@""
	.align	4
.nv.constant0._ZN7cutlass13device_kernelINS_4gemm6kernel13GemmUniversalIN4cute5tupleIJiiiiEEENS1_10collective13CollectiveMmaINS1_37MainloopSm90TmaGmmaWarpSpecializedFP8ILi13ENS5_IJNS4_1CILi1EEESB_SB_EEENS1_35KernelTmaWarpSpecializedCooperativeEEENS5_IJNSA_ILi128EEENSA_ILi8EEESF_EEENS_12float_e4m3_tENS5_IJlSB_lEEESI_SJ_NS4_8TiledMMAINS4_8MMA_AtomIJNS4_4SM904GMMA29MMA_64x8x32_F32E4M3E4M3_SS_TNILNSN_7ScaleInE1ELSP_1EEEEEENS4_6LayoutINS5_IJNSA_ILi2EEESB_SB_EEENS5_IJSB_NSA_ILi0EEESV_EEEEENS5_IJNS4_10UnderscoreESY_SY_EEEEENS4_13SM90_TMA_LOADENS4_14ComposedLayoutINS4_7SwizzleILi3ELi4ELi3EEENS4_18smem_ptr_flag_bitsILi8EEENSS_INS5_IJSG_SF_EEENS5_IJSF_SB_EEEEEEEvNS4_8identityES11_S1A_vS1B_EENS_8epilogue10collective6detail29Sm90TmaWarpSpecializedAdapterINS1E_15DefaultEpilogueISI_SJ_SJ_NS1D_6thread17LinearCombinationISI_Li1EffLNS1I_9ScaleType4KindE0ELNS_15FloatRoundStyleE2ESI_EENS1_15EpilogueDefaultEEEEEvvEEEEvNT_6ParamsE:
	.zero		1664


//--------------------- SYMBOLS --------------------------

	.type		.nv.reservedSmem.offset0,@object
	.size		.nv.reservedSmem.offset0,0x4
